//
// Generated by NVIDIA NVVM Compiler
//
// Compiler Build ID: CL-36424714
// Cuda compilation tools, release 13.0, V13.0.88
// Based on NVVM 20.0.0
//

.version 9.0
.target sm_100
.address_size 64

	// .globl	_Z7Kernel2Pfi
.extern .func  (.param .b32 func_retval0) vprintf
(
	.param .b64 vprintf_param_0,
	.param .b64 vprintf_param_1
)
;
.global .align 1 .b8 $str[6] = {37, 46, 48, 102, 32};

.visible .entry _Z7Kernel2Pfi(
	.param .u64 .ptr .align 1 _Z7Kernel2Pfi_param_0,
	.param .u32 _Z7Kernel2Pfi_param_1
)
{
	.local .align 8 .b8 	__local_depot0[8];
	.reg .b64 	%SP;
	.reg .b64 	%SPL;
	.reg .pred 	%p<14>;
	.reg .b32 	%r<83>;
	.reg .b32 	%f<59>;
	.reg .b64 	%rd<30>;
	.reg .b64 	%fd<30>;

	mov.u64 	%SPL, __local_depot0;
	cvta.local.u64 	%SP, %SPL;
	ld.param.u64 	%rd9, [_Z7Kernel2Pfi_param_0];
	ld.param.u32 	%r16, [_Z7Kernel2Pfi_param_1];
	cvta.to.global.u64 	%rd1, %rd9;
	add.u64 	%rd10, %SP, 0;
	add.u64 	%rd2, %SPL, 0;
	mov.u32 	%r17, %tid.x;
	setp.ne.s32 	%p1, %r17, 1;
	mov.u32 	%r18, %ctaid.x;
	setp.ne.s32 	%p2, %r18, 0;
	or.pred  	%p3, %p1, %p2;
	setp.lt.s32 	%p4, %r16, 1;
	or.pred  	%p5, %p3, %p4;
	@%p5 bra 	$L__BB0_13;
	and.b32  	%r1, %r16, 15;
	setp.lt.u32 	%p6, %r16, 16;
	mov.b32 	%r80, 0;
	@%p6 bra 	$L__BB0_4;
	and.b32  	%r80, %r16, 2147483632;
	neg.s32 	%r78, %r80;
	add.s64 	%rd28, %rd1, 32;
	mov.u64 	%rd11, $str;
$L__BB0_3:
	.pragma "nounroll";
	ld.global.f32 	%f1, [%rd28+-32];
	add.f32 	%f2, %f1, 0f3F800000;
	st.global.f32 	[%rd28+-32], %f2;
	cvt.f64.f32 	%fd1, %f2;
	st.local.f64 	[%rd2], %fd1;
	cvta.global.u64 	%rd12, %rd11;
	{ // callseq 0, 0
	.param .b64 param0;
	st.param.b64 	[param0], %rd12;
	.param .b64 param1;
	st.param.b64 	[param1], %rd10;
	.param .b32 retval0;
	call.uni (retval0), 
	vprintf, 
	(
	param0, 
	param1
	);
	ld.param.b32 	%r20, [retval0];
	} // callseq 0
	ld.global.f32 	%f3, [%rd28+-28];
	add.f32 	%f4, %f3, 0f3F800000;
	st.global.f32 	[%rd28+-28], %f4;
	cvt.f64.f32 	%fd2, %f4;
	st.local.f64 	[%rd2], %fd2;
	{ // callseq 1, 0
	.param .b64 param0;
	st.param.b64 	[param0], %rd12;
	.param .b64 param1;
	st.param.b64 	[param1], %rd10;
	.param .b32 retval0;
	call.uni (retval0), 
	vprintf, 
	(
	param0, 
	param1
	);
	ld.param.b32 	%r22, [retval0];
	} // callseq 1
	ld.global.f32 	%f5, [%rd28+-24];
	add.f32 	%f6, %f5, 0f3F800000;
	st.global.f32 	[%rd28+-24], %f6;
	cvt.f64.f32 	%fd3, %f6;
	st.local.f64 	[%rd2], %fd3;
	{ // callseq 2, 0
	.param .b64 param0;
	st.param.b64 	[param0], %rd12;
	.param .b64 param1;
	st.param.b64 	[param1], %rd10;
	.param .b32 retval0;
	call.uni (retval0), 
	vprintf, 
	(
	param0, 
	param1
	);
	ld.param.b32 	%r24, [retval0];
	} // callseq 2
	ld.global.f32 	%f7, [%rd28+-20];
	add.f32 	%f8, %f7, 0f3F800000;
	st.global.f32 	[%rd28+-20], %f8;
	cvt.f64.f32 	%fd4, %f8;
	st.local.f64 	[%rd2], %fd4;
	{ // callseq 3, 0
	.param .b64 param0;
	st.param.b64 	[param0], %rd12;
	.param .b64 param1;
	st.param.b64 	[param1], %rd10;
	.param .b32 retval0;
	call.uni (retval0), 
	vprintf, 
	(
	param0, 
	param1
	);
	ld.param.b32 	%r26, [retval0];
	} // callseq 3
	ld.global.f32 	%f9, [%rd28+-16];
	add.f32 	%f10, %f9, 0f3F800000;
	st.global.f32 	[%rd28+-16], %f10;
	cvt.f64.f32 	%fd5, %f10;
	st.local.f64 	[%rd2], %fd5;
	{ // callseq 4, 0
	.param .b64 param0;
	st.param.b64 	[param0], %rd12;
	.param .b64 param1;
	st.param.b64 	[param1], %rd10;
	.param .b32 retval0;
	call.uni (retval0), 
	vprintf, 
	(
	param0, 
	param1
	);
	ld.param.b32 	%r28, [retval0];
	} // callseq 4
	ld.global.f32 	%f11, [%rd28+-12];
	add.f32 	%f12, %f11, 0f3F800000;
	st.global.f32 	[%rd28+-12], %f12;
	cvt.f64.f32 	%fd6, %f12;
	st.local.f64 	[%rd2], %fd6;
	{ // callseq 5, 0
	.param .b64 param0;
	st.param.b64 	[param0], %rd12;
	.param .b64 param1;
	st.param.b64 	[param1], %rd10;
	.param .b32 retval0;
	call.uni (retval0), 
	vprintf, 
	(
	param0, 
	param1
	);
	ld.param.b32 	%r30, [retval0];
	} // callseq 5
	ld.global.f32 	%f13, [%rd28+-8];
	add.f32 	%f14, %f13, 0f3F800000;
	st.global.f32 	[%rd28+-8], %f14;
	cvt.f64.f32 	%fd7, %f14;
	st.local.f64 	[%rd2], %fd7;
	{ // callseq 6, 0
	.param .b64 param0;
	st.param.b64 	[param0], %rd12;
	.param .b64 param1;
	st.param.b64 	[param1], %rd10;
	.param .b32 retval0;
	call.uni (retval0), 
	vprintf, 
	(
	param0, 
	param1
	);
	ld.param.b32 	%r32, [retval0];
	} // callseq 6
	ld.global.f32 	%f15, [%rd28+-4];
	add.f32 	%f16, %f15, 0f3F800000;
	st.global.f32 	[%rd28+-4], %f16;
	cvt.f64.f32 	%fd8, %f16;
	st.local.f64 	[%rd2], %fd8;
	{ // callseq 7, 0
	.param .b64 param0;
	st.param.b64 	[param0], %rd12;
	.param .b64 param1;
	st.param.b64 	[param1], %rd10;
	.param .b32 retval0;
	call.uni (retval0), 
	vprintf, 
	(
	param0, 
	param1
	);
	ld.param.b32 	%r34, [retval0];
	} // callseq 7
	ld.global.f32 	%f17, [%rd28];
	add.f32 	%f18, %f17, 0f3F800000;
	st.global.f32 	[%rd28], %f18;
	cvt.f64.f32 	%fd9, %f18;
	st.local.f64 	[%rd2], %fd9;
	{ // callseq 8, 0
	.param .b64 param0;
	st.param.b64 	[param0], %rd12;
	.param .b64 param1;
	st.param.b64 	[param1], %rd10;
	.param .b32 retval0;
	call.uni (retval0), 
	vprintf, 
	(
	param0, 
	param1
	);
	ld.param.b32 	%r36, [retval0];
	} // callseq 8
	ld.global.f32 	%f19, [%rd28+4];
	add.f32 	%f20, %f19, 0f3F800000;
	st.global.f32 	[%rd28+4], %f20;
	cvt.f64.f32 	%fd10, %f20;
	st.local.f64 	[%rd2], %fd10;
	{ // callseq 9, 0
	.param .b64 param0;
	st.param.b64 	[param0], %rd12;
	.param .b64 param1;
	st.param.b64 	[param1], %rd10;
	.param .b32 retval0;
	call.uni (retval0), 
	vprintf, 
	(
	param0, 
	param1
	);
	ld.param.b32 	%r38, [retval0];
	} // callseq 9
	ld.global.f32 	%f21, [%rd28+8];
	add.f32 	%f22, %f21, 0f3F800000;
	st.global.f32 	[%rd28+8], %f22;
	cvt.f64.f32 	%fd11, %f22;
	st.local.f64 	[%rd2], %fd11;
	{ // callseq 10, 0
	.param .b64 param0;
	st.param.b64 	[param0], %rd12;
	.param .b64 param1;
	st.param.b64 	[param1], %rd10;
	.param .b32 retval0;
	call.uni (retval0), 
	vprintf, 
	(
	param0, 
	param1
	);
	ld.param.b32 	%r40, [retval0];
	} // callseq 10
	ld.global.f32 	%f23, [%rd28+12];
	add.f32 	%f24, %f23, 0f3F800000;
	st.global.f32 	[%rd28+12], %f24;
	cvt.f64.f32 	%fd12, %f24;
	st.local.f64 	[%rd2], %fd12;
	{ // callseq 11, 0
	.param .b64 param0;
	st.param.b64 	[param0], %rd12;
	.param .b64 param1;
	st.param.b64 	[param1], %rd10;
	.param .b32 retval0;
	call.uni (retval0), 
	vprintf, 
	(
	param0, 
	param1
	);
	ld.param.b32 	%r42, [retval0];
	} // callseq 11
	ld.global.f32 	%f25, [%rd28+16];
	add.f32 	%f26, %f25, 0f3F800000;
	st.global.f32 	[%rd28+16], %f26;
	cvt.f64.f32 	%fd13, %f26;
	st.local.f64 	[%rd2], %fd13;
	{ // callseq 12, 0
	.param .b64 param0;
	st.param.b64 	[param0], %rd12;
	.param .b64 param1;
	st.param.b64 	[param1], %rd10;
	.param .b32 retval0;
	call.uni (retval0), 
	vprintf, 
	(
	param0, 
	param1
	);
	ld.param.b32 	%r44, [retval0];
	} // callseq 12
	ld.global.f32 	%f27, [%rd28+20];
	add.f32 	%f28, %f27, 0f3F800000;
	st.global.f32 	[%rd28+20], %f28;
	cvt.f64.f32 	%fd14, %f28;
	st.local.f64 	[%rd2], %fd14;
	{ // callseq 13, 0
	.param .b64 param0;
	st.param.b64 	[param0], %rd12;
	.param .b64 param1;
	st.param.b64 	[param1], %rd10;
	.param .b32 retval0;
	call.uni (retval0), 
	vprintf, 
	(
	param0, 
	param1
	);
	ld.param.b32 	%r46, [retval0];
	} // callseq 13
	ld.global.f32 	%f29, [%rd28+24];
	add.f32 	%f30, %f29, 0f3F800000;
	st.global.f32 	[%rd28+24], %f30;
	cvt.f64.f32 	%fd15, %f30;
	st.local.f64 	[%rd2], %fd15;
	{ // callseq 14, 0
	.param .b64 param0;
	st.param.b64 	[param0], %rd12;
	.param .b64 param1;
	st.param.b64 	[param1], %rd10;
	.param .b32 retval0;
	call.uni (retval0), 
	vprintf, 
	(
	param0, 
	param1
	);
	ld.param.b32 	%r48, [retval0];
	} // callseq 14
	ld.global.f32 	%f31, [%rd28+28];
	add.f32 	%f32, %f31, 0f3F800000;
	st.global.f32 	[%rd28+28], %f32;
	cvt.f64.f32 	%fd16, %f32;
	st.local.f64 	[%rd2], %fd16;
	{ // callseq 15, 0
	.param .b64 param0;
	st.param.b64 	[param0], %rd12;
	.param .b64 param1;
	st.param.b64 	[param1], %rd10;
	.param .b32 retval0;
	call.uni (retval0), 
	vprintf, 
	(
	param0, 
	param1
	);
	ld.param.b32 	%r50, [retval0];
	} // callseq 15
	add.s32 	%r78, %r78, 16;
	add.s64 	%rd28, %rd28, 64;
	setp.ne.s32 	%p7, %r78, 0;
	@%p7 bra 	$L__BB0_3;
$L__BB0_4:
	setp.eq.s32 	%p8, %r1, 0;
	@%p8 bra 	$L__BB0_13;
	and.b32  	%r7, %r16, 7;
	setp.lt.u32 	%p9, %r1, 8;
	@%p9 bra 	$L__BB0_7;
	mul.wide.u32 	%rd14, %r80, 4;
	add.s64 	%rd15, %rd1, %rd14;
	ld.global.f32 	%f33, [%rd15];
	add.f32 	%f34, %f33, 0f3F800000;
	st.global.f32 	[%rd15], %f34;
	cvt.f64.f32 	%fd17, %f34;
	st.local.f64 	[%rd2], %fd17;
	mov.u64 	%rd16, $str;
	cvta.global.u64 	%rd17, %rd16;
	add.u64 	%rd18, %SP, 0;
	{ // callseq 16, 0
	.param .b64 param0;
	st.param.b64 	[param0], %rd17;
	.param .b64 param1;
	st.param.b64 	[param1], %rd18;
	.param .b32 retval0;
	call.uni (retval0), 
	vprintf, 
	(
	param0, 
	param1
	);
	ld.param.b32 	%r52, [retval0];
	} // callseq 16
	ld.global.f32 	%f35, [%rd15+4];
	add.f32 	%f36, %f35, 0f3F800000;
	st.global.f32 	[%rd15+4], %f36;
	cvt.f64.f32 	%fd18, %f36;
	st.local.f64 	[%rd2], %fd18;
	{ // callseq 17, 0
	.param .b64 param0;
	st.param.b64 	[param0], %rd17;
	.param .b64 param1;
	st.param.b64 	[param1], %rd18;
	.param .b32 retval0;
	call.uni (retval0), 
	vprintf, 
	(
	param0, 
	param1
	);
	ld.param.b32 	%r54, [retval0];
	} // callseq 17
	ld.global.f32 	%f37, [%rd15+8];
	add.f32 	%f38, %f37, 0f3F800000;
	st.global.f32 	[%rd15+8], %f38;
	cvt.f64.f32 	%fd19, %f38;
	st.local.f64 	[%rd2], %fd19;
	{ // callseq 18, 0
	.param .b64 param0;
	st.param.b64 	[param0], %rd17;
	.param .b64 param1;
	st.param.b64 	[param1], %rd18;
	.param .b32 retval0;
	call.uni (retval0), 
	vprintf, 
	(
	param0, 
	param1
	);
	ld.param.b32 	%r56, [retval0];
	} // callseq 18
	ld.global.f32 	%f39, [%rd15+12];
	add.f32 	%f40, %f39, 0f3F800000;
	st.global.f32 	[%rd15+12], %f40;
	cvt.f64.f32 	%fd20, %f40;
	st.local.f64 	[%rd2], %fd20;
	{ // callseq 19, 0
	.param .b64 param0;
	st.param.b64 	[param0], %rd17;
	.param .b64 param1;
	st.param.b64 	[param1], %rd18;
	.param .b32 retval0;
	call.uni (retval0), 
	vprintf, 
	(
	param0, 
	param1
	);
	ld.param.b32 	%r58, [retval0];
	} // callseq 19
	ld.global.f32 	%f41, [%rd15+16];
	add.f32 	%f42, %f41, 0f3F800000;
	st.global.f32 	[%rd15+16], %f42;
	cvt.f64.f32 	%fd21, %f42;
	st.local.f64 	[%rd2], %fd21;
	{ // callseq 20, 0
	.param .b64 param0;
	st.param.b64 	[param0], %rd17;
	.param .b64 param1;
	st.param.b64 	[param1], %rd18;
	.param .b32 retval0;
	call.uni (retval0), 
	vprintf, 
	(
	param0, 
	param1
	);
	ld.param.b32 	%r60, [retval0];
	} // callseq 20
	ld.global.f32 	%f43, [%rd15+20];
	add.f32 	%f44, %f43, 0f3F800000;
	st.global.f32 	[%rd15+20], %f44;
	cvt.f64.f32 	%fd22, %f44;
	st.local.f64 	[%rd2], %fd22;
	{ // callseq 21, 0
	.param .b64 param0;
	st.param.b64 	[param0], %rd17;
	.param .b64 param1;
	st.param.b64 	[param1], %rd18;
	.param .b32 retval0;
	call.uni (retval0), 
	vprintf, 
	(
	param0, 
	param1
	);
	ld.param.b32 	%r62, [retval0];
	} // callseq 21
	ld.global.f32 	%f45, [%rd15+24];
	add.f32 	%f46, %f45, 0f3F800000;
	st.global.f32 	[%rd15+24], %f46;
	cvt.f64.f32 	%fd23, %f46;
	st.local.f64 	[%rd2], %fd23;
	{ // callseq 22, 0
	.param .b64 param0;
	st.param.b64 	[param0], %rd17;
	.param .b64 param1;
	st.param.b64 	[param1], %rd18;
	.param .b32 retval0;
	call.uni (retval0), 
	vprintf, 
	(
	param0, 
	param1
	);
	ld.param.b32 	%r64, [retval0];
	} // callseq 22
	ld.global.f32 	%f47, [%rd15+28];
	add.f32 	%f48, %f47, 0f3F800000;
	st.global.f32 	[%rd15+28], %f48;
	cvt.f64.f32 	%fd24, %f48;
	st.local.f64 	[%rd2], %fd24;
	{ // callseq 23, 0
	.param .b64 param0;
	st.param.b64 	[param0], %rd17;
	.param .b64 param1;
	st.param.b64 	[param1], %rd18;
	.param .b32 retval0;
	call.uni (retval0), 
	vprintf, 
	(
	param0, 
	param1
	);
	ld.param.b32 	%r66, [retval0];
	} // callseq 23
	add.s32 	%r80, %r80, 8;
$L__BB0_7:
	setp.eq.s32 	%p10, %r7, 0;
	@%p10 bra 	$L__BB0_13;
	and.b32  	%r10, %r16, 3;
	setp.lt.u32 	%p11, %r7, 4;
	@%p11 bra 	$L__BB0_10;
	mul.wide.u32 	%rd19, %r80, 4;
	add.s64 	%rd20, %rd1, %rd19;
	ld.global.f32 	%f49, [%rd20];
	add.f32 	%f50, %f49, 0f3F800000;
	st.global.f32 	[%rd20], %f50;
	cvt.f64.f32 	%fd25, %f50;
	st.local.f64 	[%rd2], %fd25;
	mov.u64 	%rd21, $str;
	cvta.global.u64 	%rd22, %rd21;
	add.u64 	%rd23, %SP, 0;
	{ // callseq 24, 0
	.param .b64 param0;
	st.param.b64 	[param0], %rd22;
	.param .b64 param1;
	st.param.b64 	[param1], %rd23;
	.param .b32 retval0;
	call.uni (retval0), 
	vprintf, 
	(
	param0, 
	param1
	);
	ld.param.b32 	%r68, [retval0];
	} // callseq 24
	ld.global.f32 	%f51, [%rd20+4];
	add.f32 	%f52, %f51, 0f3F800000;
	st.global.f32 	[%rd20+4], %f52;
	cvt.f64.f32 	%fd26, %f52;
	st.local.f64 	[%rd2], %fd26;
	{ // callseq 25, 0
	.param .b64 param0;
	st.param.b64 	[param0], %rd22;
	.param .b64 param1;
	st.param.b64 	[param1], %rd23;
	.param .b32 retval0;
	call.uni (retval0), 
	vprintf, 
	(
	param0, 
	param1
	);
	ld.param.b32 	%r70, [retval0];
	} // callseq 25
	ld.global.f32 	%f53, [%rd20+8];
	add.f32 	%f54, %f53, 0f3F800000;
	st.global.f32 	[%rd20+8], %f54;
	cvt.f64.f32 	%fd27, %f54;
	st.local.f64 	[%rd2], %fd27;
	{ // callseq 26, 0
	.param .b64 param0;
	st.param.b64 	[param0], %rd22;
	.param .b64 param1;
	st.param.b64 	[param1], %rd23;
	.param .b32 retval0;
	call.uni (retval0), 
	vprintf, 
	(
	param0, 
	param1
	);
	ld.param.b32 	%r72, [retval0];
	} // callseq 26
	ld.global.f32 	%f55, [%rd20+12];
	add.f32 	%f56, %f55, 0f3F800000;
	st.global.f32 	[%rd20+12], %f56;
	cvt.f64.f32 	%fd28, %f56;
	st.local.f64 	[%rd2], %fd28;
	{ // callseq 27, 0
	.param .b64 param0;
	st.param.b64 	[param0], %rd22;
	.param .b64 param1;
	st.param.b64 	[param1], %rd23;
	.param .b32 retval0;
	call.uni (retval0), 
	vprintf, 
	(
	param0, 
	param1
	);
	ld.param.b32 	%r74, [retval0];
	} // callseq 27
	add.s32 	%r80, %r80, 4;
$L__BB0_10:
	setp.eq.s32 	%p12, %r10, 0;
	@%p12 bra 	$L__BB0_13;
	mul.wide.u32 	%rd24, %r80, 4;
	add.s64 	%rd29, %rd1, %rd24;
	neg.s32 	%r82, %r10;
	mov.u64 	%rd25, $str;
	add.u64 	%rd27, %SP, 0;
$L__BB0_12:
	.pragma "nounroll";
	ld.global.f32 	%f57, [%rd29];
	add.f32 	%f58, %f57, 0f3F800000;
	st.global.f32 	[%rd29], %f58;
	cvt.f64.f32 	%fd29, %f58;
	st.local.f64 	[%rd2], %fd29;
	cvta.global.u64 	%rd26, %rd25;
	{ // callseq 28, 0
	.param .b64 param0;
	st.param.b64 	[param0], %rd26;
	.param .b64 param1;
	st.param.b64 	[param1], %rd27;
	.param .b32 retval0;
	call.uni (retval0), 
	vprintf, 
	(
	param0, 
	param1
	);
	ld.param.b32 	%r76, [retval0];
	} // callseq 28
	add.s64 	%rd29, %rd29, 4;
	add.s32 	%r82, %r82, 1;
	setp.ne.s32 	%p13, %r82, 0;
	@%p13 bra 	$L__BB0_12;
$L__BB0_13:
	ret;

}
	// .globl	_Z6KernelPfi
.visible .entry _Z6KernelPfi(
	.param .u64 .ptr .align 1 _Z6KernelPfi_param_0,
	.param .u32 _Z6KernelPfi_param_1
)
{
	.local .align 8 .b8 	__local_depot1[8];
	.reg .b64 	%SP;
	.reg .b64 	%SPL;
	.reg .pred 	%p<12>;
	.reg .b32 	%r<84>;
	.reg .b32 	%f<59>;
	.reg .b64 	%rd<30>;
	.reg .b64 	%fd<30>;

	mov.u64 	%SPL, __local_depot1;
	cvta.local.u64 	%SP, %SPL;
	ld.param.u64 	%rd9, [_Z6KernelPfi_param_0];
	ld.param.u32 	%r16, [_Z6KernelPfi_param_1];
	cvta.to.global.u64 	%rd1, %rd9;
	add.u64 	%rd10, %SP, 0;
	add.u64 	%rd2, %SPL, 0;
	mov.u32 	%r17, %tid.x;
	mov.u32 	%r18, %ctaid.x;
	or.b32  	%r19, %r17, %r18;
	setp.ne.s32 	%p1, %r19, 0;
	setp.lt.s32 	%p2, %r16, 1;
	or.pred  	%p3, %p1, %p2;
	@%p3 bra 	$L__BB1_13;
	and.b32  	%r1, %r16, 15;
	setp.lt.u32 	%p4, %r16, 16;
	mov.b32 	%r81, 0;
	@%p4 bra 	$L__BB1_4;
	and.b32  	%r81, %r16, 2147483632;
	neg.s32 	%r79, %r81;
	add.s64 	%rd28, %rd1, 32;
	mov.u64 	%rd11, $str;
$L__BB1_3:
	.pragma "nounroll";
	ld.global.f32 	%f1, [%rd28+-32];
	add.f32 	%f2, %f1, 0f3F800000;
	st.global.f32 	[%rd28+-32], %f2;
	cvt.f64.f32 	%fd1, %f2;
	st.local.f64 	[%rd2], %fd1;
	cvta.global.u64 	%rd12, %rd11;
	{ // callseq 29, 0
	.param .b64 param0;
	st.param.b64 	[param0], %rd12;
	.param .b64 param1;
	st.param.b64 	[param1], %rd10;
	.param .b32 retval0;
	call.uni (retval0), 
	vprintf, 
	(
	param0, 
	param1
	);
	ld.param.b32 	%r21, [retval0];
	} // callseq 29
	ld.global.f32 	%f3, [%rd28+-28];
	add.f32 	%f4, %f3, 0f3F800000;
	st.global.f32 	[%rd28+-28], %f4;
	cvt.f64.f32 	%fd2, %f4;
	st.local.f64 	[%rd2], %fd2;
	{ // callseq 30, 0
	.param .b64 param0;
	st.param.b64 	[param0], %rd12;
	.param .b64 param1;
	st.param.b64 	[param1], %rd10;
	.param .b32 retval0;
	call.uni (retval0), 
	vprintf, 
	(
	param0, 
	param1
	);
	ld.param.b32 	%r23, [retval0];
	} // callseq 30
	ld.global.f32 	%f5, [%rd28+-24];
	add.f32 	%f6, %f5, 0f3F800000;
	st.global.f32 	[%rd28+-24], %f6;
	cvt.f64.f32 	%fd3, %f6;
	st.local.f64 	[%rd2], %fd3;
	{ // callseq 31, 0
	.param .b64 param0;
	st.param.b64 	[param0], %rd12;
	.param .b64 param1;
	st.param.b64 	[param1], %rd10;
	.param .b32 retval0;
	call.uni (retval0), 
	vprintf, 
	(
	param0, 
	param1
	);
	ld.param.b32 	%r25, [retval0];
	} // callseq 31
	ld.global.f32 	%f7, [%rd28+-20];
	add.f32 	%f8, %f7, 0f3F800000;
	st.global.f32 	[%rd28+-20], %f8;
	cvt.f64.f32 	%fd4, %f8;
	st.local.f64 	[%rd2], %fd4;
	{ // callseq 32, 0
	.param .b64 param0;
	st.param.b64 	[param0], %rd12;
	.param .b64 param1;
	st.param.b64 	[param1], %rd10;
	.param .b32 retval0;
	call.uni (retval0), 
	vprintf, 
	(
	param0, 
	param1
	);
	ld.param.b32 	%r27, [retval0];
	} // callseq 32
	ld.global.f32 	%f9, [%rd28+-16];
	add.f32 	%f10, %f9, 0f3F800000;
	st.global.f32 	[%rd28+-16], %f10;
	cvt.f64.f32 	%fd5, %f10;
	st.local.f64 	[%rd2], %fd5;
	{ // callseq 33, 0
	.param .b64 param0;
	st.param.b64 	[param0], %rd12;
	.param .b64 param1;
	st.param.b64 	[param1], %rd10;
	.param .b32 retval0;
	call.uni (retval0), 
	vprintf, 
	(
	param0, 
	param1
	);
	ld.param.b32 	%r29, [retval0];
	} // callseq 33
	ld.global.f32 	%f11, [%rd28+-12];
	add.f32 	%f12, %f11, 0f3F800000;
	st.global.f32 	[%rd28+-12], %f12;
	cvt.f64.f32 	%fd6, %f12;
	st.local.f64 	[%rd2], %fd6;
	{ // callseq 34, 0
	.param .b64 param0;
	st.param.b64 	[param0], %rd12;
	.param .b64 param1;
	st.param.b64 	[param1], %rd10;
	.param .b32 retval0;
	call.uni (retval0), 
	vprintf, 
	(
	param0, 
	param1
	);
	ld.param.b32 	%r31, [retval0];
	} // callseq 34
	ld.global.f32 	%f13, [%rd28+-8];
	add.f32 	%f14, %f13, 0f3F800000;
	st.global.f32 	[%rd28+-8], %f14;
	cvt.f64.f32 	%fd7, %f14;
	st.local.f64 	[%rd2], %fd7;
	{ // callseq 35, 0
	.param .b64 param0;
	st.param.b64 	[param0], %rd12;
	.param .b64 param1;
	st.param.b64 	[param1], %rd10;
	.param .b32 retval0;
	call.uni (retval0), 
	vprintf, 
	(
	param0, 
	param1
	);
	ld.param.b32 	%r33, [retval0];
	} // callseq 35
	ld.global.f32 	%f15, [%rd28+-4];
	add.f32 	%f16, %f15, 0f3F800000;
	st.global.f32 	[%rd28+-4], %f16;
	cvt.f64.f32 	%fd8, %f16;
	st.local.f64 	[%rd2], %fd8;
	{ // callseq 36, 0
	.param .b64 param0;
	st.param.b64 	[param0], %rd12;
	.param .b64 param1;
	st.param.b64 	[param1], %rd10;
	.param .b32 retval0;
	call.uni (retval0), 
	vprintf, 
	(
	param0, 
	param1
	);
	ld.param.b32 	%r35, [retval0];
	} // callseq 36
	ld.global.f32 	%f17, [%rd28];
	add.f32 	%f18, %f17, 0f3F800000;
	st.global.f32 	[%rd28], %f18;
	cvt.f64.f32 	%fd9, %f18;
	st.local.f64 	[%rd2], %fd9;
	{ // callseq 37, 0
	.param .b64 param0;
	st.param.b64 	[param0], %rd12;
	.param .b64 param1;
	st.param.b64 	[param1], %rd10;
	.param .b32 retval0;
	call.uni (retval0), 
	vprintf, 
	(
	param0, 
	param1
	);
	ld.param.b32 	%r37, [retval0];
	} // callseq 37
	ld.global.f32 	%f19, [%rd28+4];
	add.f32 	%f20, %f19, 0f3F800000;
	st.global.f32 	[%rd28+4], %f20;
	cvt.f64.f32 	%fd10, %f20;
	st.local.f64 	[%rd2], %fd10;
	{ // callseq 38, 0
	.param .b64 param0;
	st.param.b64 	[param0], %rd12;
	.param .b64 param1;
	st.param.b64 	[param1], %rd10;
	.param .b32 retval0;
	call.uni (retval0), 
	vprintf, 
	(
	param0, 
	param1
	);
	ld.param.b32 	%r39, [retval0];
	} // callseq 38
	ld.global.f32 	%f21, [%rd28+8];
	add.f32 	%f22, %f21, 0f3F800000;
	st.global.f32 	[%rd28+8], %f22;
	cvt.f64.f32 	%fd11, %f22;
	st.local.f64 	[%rd2], %fd11;
	{ // callseq 39, 0
	.param .b64 param0;
	st.param.b64 	[param0], %rd12;
	.param .b64 param1;
	st.param.b64 	[param1], %rd10;
	.param .b32 retval0;
	call.uni (retval0), 
	vprintf, 
	(
	param0, 
	param1
	);
	ld.param.b32 	%r41, [retval0];
	} // callseq 39
	ld.global.f32 	%f23, [%rd28+12];
	add.f32 	%f24, %f23, 0f3F800000;
	st.global.f32 	[%rd28+12], %f24;
	cvt.f64.f32 	%fd12, %f24;
	st.local.f64 	[%rd2], %fd12;
	{ // callseq 40, 0
	.param .b64 param0;
	st.param.b64 	[param0], %rd12;
	.param .b64 param1;
	st.param.b64 	[param1], %rd10;
	.param .b32 retval0;
	call.uni (retval0), 
	vprintf, 
	(
	param0, 
	param1
	);
	ld.param.b32 	%r43, [retval0];
	} // callseq 40
	ld.global.f32 	%f25, [%rd28+16];
	add.f32 	%f26, %f25, 0f3F800000;
	st.global.f32 	[%rd28+16], %f26;
	cvt.f64.f32 	%fd13, %f26;
	st.local.f64 	[%rd2], %fd13;
	{ // callseq 41, 0
	.param .b64 param0;
	st.param.b64 	[param0], %rd12;
	.param .b64 param1;
	st.param.b64 	[param1], %rd10;
	.param .b32 retval0;
	call.uni (retval0), 
	vprintf, 
	(
	param0, 
	param1
	);
	ld.param.b32 	%r45, [retval0];
	} // callseq 41
	ld.global.f32 	%f27, [%rd28+20];
	add.f32 	%f28, %f27, 0f3F800000;
	st.global.f32 	[%rd28+20], %f28;
	cvt.f64.f32 	%fd14, %f28;
	st.local.f64 	[%rd2], %fd14;
	{ // callseq 42, 0
	.param .b64 param0;
	st.param.b64 	[param0], %rd12;
	.param .b64 param1;
	st.param.b64 	[param1], %rd10;
	.param .b32 retval0;
	call.uni (retval0), 
	vprintf, 
	(
	param0, 
	param1
	);
	ld.param.b32 	%r47, [retval0];
	} // callseq 42
	ld.global.f32 	%f29, [%rd28+24];
	add.f32 	%f30, %f29, 0f3F800000;
	st.global.f32 	[%rd28+24], %f30;
	cvt.f64.f32 	%fd15, %f30;
	st.local.f64 	[%rd2], %fd15;
	{ // callseq 43, 0
	.param .b64 param0;
	st.param.b64 	[param0], %rd12;
	.param .b64 param1;
	st.param.b64 	[param1], %rd10;
	.param .b32 retval0;
	call.uni (retval0), 
	vprintf, 
	(
	param0, 
	param1
	);
	ld.param.b32 	%r49, [retval0];
	} // callseq 43
	ld.global.f32 	%f31, [%rd28+28];
	add.f32 	%f32, %f31, 0f3F800000;
	st.global.f32 	[%rd28+28], %f32;
	cvt.f64.f32 	%fd16, %f32;
	st.local.f64 	[%rd2], %fd16;
	{ // callseq 44, 0
	.param .b64 param0;
	st.param.b64 	[param0], %rd12;
	.param .b64 param1;
	st.param.b64 	[param1], %rd10;
	.param .b32 retval0;
	call.uni (retval0), 
	vprintf, 
	(
	param0, 
	param1
	);
	ld.param.b32 	%r51, [retval0];
	} // callseq 44
	add.s32 	%r79, %r79, 16;
	add.s64 	%rd28, %rd28, 64;
	setp.ne.s32 	%p5, %r79, 0;
	@%p5 bra 	$L__BB1_3;
$L__BB1_4:
	setp.eq.s32 	%p6, %r1, 0;
	@%p6 bra 	$L__BB1_13;
	and.b32  	%r7, %r16, 7;
	setp.lt.u32 	%p7, %r1, 8;
	@%p7 bra 	$L__BB1_7;
	mul.wide.u32 	%rd14, %r81, 4;
	add.s64 	%rd15, %rd1, %rd14;
	ld.global.f32 	%f33, [%rd15];
	add.f32 	%f34, %f33, 0f3F800000;
	st.global.f32 	[%rd15], %f34;
	cvt.f64.f32 	%fd17, %f34;
	st.local.f64 	[%rd2], %fd17;
	mov.u64 	%rd16, $str;
	cvta.global.u64 	%rd17, %rd16;
	add.u64 	%rd18, %SP, 0;
	{ // callseq 45, 0
	.param .b64 param0;
	st.param.b64 	[param0], %rd17;
	.param .b64 param1;
	st.param.b64 	[param1], %rd18;
	.param .b32 retval0;
	call.uni (retval0), 
	vprintf, 
	(
	param0, 
	param1
	);
	ld.param.b32 	%r53, [retval0];
	} // callseq 45
	ld.global.f32 	%f35, [%rd15+4];
	add.f32 	%f36, %f35, 0f3F800000;
	st.global.f32 	[%rd15+4], %f36;
	cvt.f64.f32 	%fd18, %f36;
	st.local.f64 	[%rd2], %fd18;
	{ // callseq 46, 0
	.param .b64 param0;
	st.param.b64 	[param0], %rd17;
	.param .b64 param1;
	st.param.b64 	[param1], %rd18;
	.param .b32 retval0;
	call.uni (retval0), 
	vprintf, 
	(
	param0, 
	param1
	);
	ld.param.b32 	%r55, [retval0];
	} // callseq 46
	ld.global.f32 	%f37, [%rd15+8];
	add.f32 	%f38, %f37, 0f3F800000;
	st.global.f32 	[%rd15+8], %f38;
	cvt.f64.f32 	%fd19, %f38;
	st.local.f64 	[%rd2], %fd19;
	{ // callseq 47, 0
	.param .b64 param0;
	st.param.b64 	[param0], %rd17;
	.param .b64 param1;
	st.param.b64 	[param1], %rd18;
	.param .b32 retval0;
	call.uni (retval0), 
	vprintf, 
	(
	param0, 
	param1
	);
	ld.param.b32 	%r57, [retval0];
	} // callseq 47
	ld.global.f32 	%f39, [%rd15+12];
	add.f32 	%f40, %f39, 0f3F800000;
	st.global.f32 	[%rd15+12], %f40;
	cvt.f64.f32 	%fd20, %f40;
	st.local.f64 	[%rd2], %fd20;
	{ // callseq 48, 0
	.param .b64 param0;
	st.param.b64 	[param0], %rd17;
	.param .b64 param1;
	st.param.b64 	[param1], %rd18;
	.param .b32 retval0;
	call.uni (retval0), 
	vprintf, 
	(
	param0, 
	param1
	);
	ld.param.b32 	%r59, [retval0];
	} // callseq 48
	ld.global.f32 	%f41, [%rd15+16];
	add.f32 	%f42, %f41, 0f3F800000;
	st.global.f32 	[%rd15+16], %f42;
	cvt.f64.f32 	%fd21, %f42;
	st.local.f64 	[%rd2], %fd21;
	{ // callseq 49, 0
	.param .b64 param0;
	st.param.b64 	[param0], %rd17;
	.param .b64 param1;
	st.param.b64 	[param1], %rd18;
	.param .b32 retval0;
	call.uni (retval0), 
	vprintf, 
	(
	param0, 
	param1
	);
	ld.param.b32 	%r61, [retval0];
	} // callseq 49
	ld.global.f32 	%f43, [%rd15+20];
	add.f32 	%f44, %f43, 0f3F800000;
	st.global.f32 	[%rd15+20], %f44;
	cvt.f64.f32 	%fd22, %f44;
	st.local.f64 	[%rd2], %fd22;
	{ // callseq 50, 0
	.param .b64 param0;
	st.param.b64 	[param0], %rd17;
	.param .b64 param1;
	st.param.b64 	[param1], %rd18;
	.param .b32 retval0;
	call.uni (retval0), 
	vprintf, 
	(
	param0, 
	param1
	);
	ld.param.b32 	%r63, [retval0];
	} // callseq 50
	ld.global.f32 	%f45, [%rd15+24];
	add.f32 	%f46, %f45, 0f3F800000;
	st.global.f32 	[%rd15+24], %f46;
	cvt.f64.f32 	%fd23, %f46;
	st.local.f64 	[%rd2], %fd23;
	{ // callseq 51, 0
	.param .b64 param0;
	st.param.b64 	[param0], %rd17;
	.param .b64 param1;
	st.param.b64 	[param1], %rd18;
	.param .b32 retval0;
	call.uni (retval0), 
	vprintf, 
	(
	param0, 
	param1
	);
	ld.param.b32 	%r65, [retval0];
	} // callseq 51
	ld.global.f32 	%f47, [%rd15+28];
	add.f32 	%f48, %f47, 0f3F800000;
	st.global.f32 	[%rd15+28], %f48;
	cvt.f64.f32 	%fd24, %f48;
	st.local.f64 	[%rd2], %fd24;
	{ // callseq 52, 0
	.param .b64 param0;
	st.param.b64 	[param0], %rd17;
	.param .b64 param1;
	st.param.b64 	[param1], %rd18;
	.param .b32 retval0;
	call.uni (retval0), 
	vprintf, 
	(
	param0, 
	param1
	);
	ld.param.b32 	%r67, [retval0];
	} // callseq 52
	add.s32 	%r81, %r81, 8;
$L__BB1_7:
	setp.eq.s32 	%p8, %r7, 0;
	@%p8 bra 	$L__BB1_13;
	and.b32  	%r10, %r16, 3;
	setp.lt.u32 	%p9, %r7, 4;
	@%p9 bra 	$L__BB1_10;
	mul.wide.u32 	%rd19, %r81, 4;
	add.s64 	%rd20, %rd1, %rd19;
	ld.global.f32 	%f49, [%rd20];
	add.f32 	%f50, %f49, 0f3F800000;
	st.global.f32 	[%rd20], %f50;
	cvt.f64.f32 	%fd25, %f50;
	st.local.f64 	[%rd2], %fd25;
	mov.u64 	%rd21, $str;
	cvta.global.u64 	%rd22, %rd21;
	add.u64 	%rd23, %SP, 0;
	{ // callseq 53, 0
	.param .b64 param0;
	st.param.b64 	[param0], %rd22;
	.param .b64 param1;
	st.param.b64 	[param1], %rd23;
	.param .b32 retval0;
	call.uni (retval0), 
	vprintf, 
	(
	param0, 
	param1
	);
	ld.param.b32 	%r69, [retval0];
	} // callseq 53
	ld.global.f32 	%f51, [%rd20+4];
	add.f32 	%f52, %f51, 0f3F800000;
	st.global.f32 	[%rd20+4], %f52;
	cvt.f64.f32 	%fd26, %f52;
	st.local.f64 	[%rd2], %fd26;
	{ // callseq 54, 0
	.param .b64 param0;
	st.param.b64 	[param0], %rd22;
	.param .b64 param1;
	st.param.b64 	[param1], %rd23;
	.param .b32 retval0;
	call.uni (retval0), 
	vprintf, 
	(
	param0, 
	param1
	);
	ld.param.b32 	%r71, [retval0];
	} // callseq 54
	ld.global.f32 	%f53, [%rd20+8];
	add.f32 	%f54, %f53, 0f3F800000;
	st.global.f32 	[%rd20+8], %f54;
	cvt.f64.f32 	%fd27, %f54;
	st.local.f64 	[%rd2], %fd27;
	{ // callseq 55, 0
	.param .b64 param0;
	st.param.b64 	[param0], %rd22;
	.param .b64 param1;
	st.param.b64 	[param1], %rd23;
	.param .b32 retval0;
	call.uni (retval0), 
	vprintf, 
	(
	param0, 
	param1
	);
	ld.param.b32 	%r73, [retval0];
	} // callseq 55
	ld.global.f32 	%f55, [%rd20+12];
	add.f32 	%f56, %f55, 0f3F800000;
	st.global.f32 	[%rd20+12], %f56;
	cvt.f64.f32 	%fd28, %f56;
	st.local.f64 	[%rd2], %fd28;
	{ // callseq 56, 0
	.param .b64 param0;
	st.param.b64 	[param0], %rd22;
	.param .b64 param1;
	st.param.b64 	[param1], %rd23;
	.param .b32 retval0;
	call.uni (retval0), 
	vprintf, 
	(
	param0, 
	param1
	);
	ld.param.b32 	%r75, [retval0];
	} // callseq 56
	add.s32 	%r81, %r81, 4;
$L__BB1_10:
	setp.eq.s32 	%p10, %r10, 0;
	@%p10 bra 	$L__BB1_13;
	mul.wide.u32 	%rd24, %r81, 4;
	add.s64 	%rd29, %rd1, %rd24;
	neg.s32 	%r83, %r10;
	mov.u64 	%rd25, $str;
	add.u64 	%rd27, %SP, 0;
$L__BB1_12:
	.pragma "nounroll";
	ld.global.f32 	%f57, [%rd29];
	add.f32 	%f58, %f57, 0f3F800000;
	st.global.f32 	[%rd29], %f58;
	cvt.f64.f32 	%fd29, %f58;
	st.local.f64 	[%rd2], %fd29;
	cvta.global.u64 	%rd26, %rd25;
	{ // callseq 57, 0
	.param .b64 param0;
	st.param.b64 	[param0], %rd26;
	.param .b64 param1;
	st.param.b64 	[param1], %rd27;
	.param .b32 retval0;
	call.uni (retval0), 
	vprintf, 
	(
	param0, 
	param1
	);
	ld.param.b32 	%r77, [retval0];
	} // callseq 57
	add.s64 	%rd29, %rd29, 4;
	add.s32 	%r83, %r83, 1;
	setp.ne.s32 	%p11, %r83, 0;
	@%p11 bra 	$L__BB1_12;
$L__BB1_13:
	ret;

}


// ===== COMPILED SASS (sm_100) =====

	.target	sm_100

	.elftype	@"ET_EXEC"


//--------------------- .note.nv.tkinfo           --------------------------
	.section	.note.nv.tkinfo,"",@"SHT_NOTE"
	.sectionflags	@"SHF_NOTE_NV_TKINFO"
	.tkinfo
        /*0018*/ 	.word	0x00000002
        /*0030*/ 	.string	""
        /*0030*/ 	.string	"ptxas"
        /*0030*/ 	.string	"Cuda compilation tools, release 13.0, V13.0.88"
        /*0030*/ 	.string	"Build cuda_13.0.r13.0/compiler.36424714_0"
        /*0030*/ 	.string	"-arch sm_100 -m 64 "



//--------------------- .note.nv.cuinfo           --------------------------
	.section	.note.nv.cuinfo,"",@"SHT_NOTE"
	.sectionflags	@"SHF_NOTE_NV_CUINFO"
        /*0018*/ 	.short	0x0002
        /*001a*/ 	.short	0x0064
        /*001c*/ 	.short	0x0082
	.zero		2


//--------------------- .nv.info                  --------------------------
	.section	.nv.info,"",@"SHT_CUDA_INFO"
	.align	4


	//----- nvinfo : EIATTR_REGCOUNT
	.align		4
        /*0000*/ 	.byte	0x04, 0x2f
        /*0002*/ 	.short	(.L_2 - .L_1)
	.align		4
.L_1:
        /*0004*/ 	.word	index@(_Z7Kernel2Pfi)
        /*0008*/ 	.word	0x0000001c


	//----- nvinfo : EIATTR_FRAME_SIZE
	.align		4
.L_2:
        /*000c*/ 	.byte	0x04, 0x11
        /*000e*/ 	.short	(.L_4 - .L_3)
	.align		4
.L_3:
        /*0010*/ 	.word	index@(_Z7Kernel2Pfi)
        /*0014*/ 	.word	0x00000008


	//----- nvinfo : EIATTR_REGCOUNT
	.align		4
.L_4:
        /*0018*/ 	.byte	0x04, 0x2f
        /*001a*/ 	.short	(.L_6 - .L_5)
	.align		4
.L_5:
        /*001c*/ 	.word	index@(_Z6KernelPfi)
        /*0020*/ 	.word	0x0000001c


	//----- nvinfo : EIATTR_FRAME_SIZE
	.align		4
.L_6:
        /*0024*/ 	.byte	0x04, 0x11
        /*0026*/ 	.short	(.L_8 - .L_7)
	.align		4
.L_7:
        /*0028*/ 	.word	index@(_Z6KernelPfi)
        /*002c*/ 	.word	0x00000008


	//----- nvinfo : EIATTR_MIN_STACK_SIZE
	.align		4
.L_8:
        /*0030*/ 	.byte	0x04, 0x12
        /*0032*/ 	.short	(.L_10 - .L_9)
	.align		4
.L_9:
        /*0034*/ 	.word	index@(_Z6KernelPfi)
        /*0038*/ 	.word	0x00000008


	//----- nvinfo : EIATTR_MIN_STACK_SIZE
	.align		4
.L_10:
        /*003c*/ 	.byte	0x04, 0x12
        /*003e*/ 	.short	(.L_12 - .L_11)
	.align		4
.L_11:
        /*0040*/ 	.word	index@(_Z7Kernel2Pfi)
        /*0044*/ 	.word	0x00000008
.L_12:


//--------------------- .nv.compat                --------------------------
	.section	.nv.compat,"",@"SHT_CUDA_COMPAT_INFO"
	.align	4
        /*0000*/ 	.byte	0x02, 0x09, 0x00, 0x00, 0x02, 0x02, 0x01, 0x00, 0x02, 0x05, 0x05, 0x00, 0x03, 0x07, 0x01, 0x01
        /*0010*/ 	.byte	0x02, 0x03, 0x00, 0x00, 0x02, 0x06, 0x01, 0x00, 0x04, 0x0b, 0x08, 0x00, 0x09, 0x00, 0x00, 0x00
        /*0020*/ 	.byte	0x00, 0x00, 0x00, 0x00


//--------------------- .nv.info._Z6KernelPfi     --------------------------
	.section	.nv.info._Z6KernelPfi,"",@"SHT_CUDA_INFO"
	.sectionflags	@""
	.align	4


	//----- nvinfo : EIATTR_CUDA_API_VERSION
	.align		4
        /*0000*/ 	.byte	0x04, 0x37
        /*0002*/ 	.short	(.L_14 - .L_13)
.L_13:
        /*0004*/ 	.word	0x00000082


	//----- nvinfo : EIATTR_KPARAM_INFO
	.align		4
.L_14:
        /*0008*/ 	.byte	0x04, 0x17
        /*000a*/ 	.short	(.L_16 - .L_15)
.L_15:
        /*000c*/ 	.word	0x00000000
        /*0010*/ 	.short	0x0001
        /*0012*/ 	.short	0x0008
        /*0014*/ 	.byte	0x00, 0xf0, 0x11, 0x00


	//----- nvinfo : EIATTR_KPARAM_INFO
	.align		4
.L_16:
        /*0018*/ 	.byte	0x04, 0x17
        /*001a*/ 	.short	(.L_18 - .L_17)
.L_17:
        /*001c*/ 	.word	0x00000000
        /*0020*/ 	.short	0x0000
        /*0022*/ 	.short	0x0000
        /*0024*/ 	.byte	0x00, 0xf5, 0x21, 0x00


	//----- nvinfo : EIATTR_SPARSE_MMA_MASK
	.align		4
.L_18:
        /*0028*/ 	.byte	0x03, 0x50
        /*002a*/ 	.short	0x0000


	//----- nvinfo : EIATTR_MAXREG_COUNT
	.align		4
        /*002c*/ 	.byte	0x03, 0x1b
        /*002e*/ 	.short	0x00ff


	//----- nvinfo : EIATTR_EXTERNS
	.align		4
        /*0030*/ 	.byte	0x04, 0x0f
        /*0032*/ 	.short	(.L_20 - .L_19)


	//   ....[0]....
	.align		4
.L_19:
        /*0034*/ 	.word	index@(vprintf)


	//----- nvinfo : EIATTR_MERCURY_ISA_VERSION
	.align		4
.L_20:
        /*0038*/ 	.byte	0x03, 0x5f
        /*003a*/ 	.short	0x0101


	//----- nvinfo : EIATTR_VRC_CTA_INIT_COUNT
	.align		4
        /*003c*/ 	.byte	0x02, 0x4a
	.zero		1
	.zero		1


	//----- nvinfo : EIATTR_SYSCALL_OFFSETS
	.align		4
        /*0040*/ 	.byte	0x04, 0x46
        /*0042*/ 	.short	(.L_22 - .L_21)


	//   ....[0]....
.L_21:
        /*0044*/ 	.word	0x00000290


	//   ....[1]....
        /*0048*/ 	.word	0x00000360


	//   ....[2]....
        /*004c*/ 	.word	0x00000430


	//   ....[3]....
        /*0050*/ 	.word	0x00000500


	//   ....[4]....
        /*0054*/ 	.word	0x000005d0


	//   ....[5]....
        /*0058*/ 	.word	0x000006a0


	//   ....[6]....
        /*005c*/ 	.word	0x00000770


	//   ....[7]....
        /*0060*/ 	.word	0x00000840


	//   ....[8]....
        /*0064*/ 	.word	0x00000910


	//   ....[9]....
        /*0068*/ 	.word	0x000009e0


	//   ....[10]....
        /*006c*/ 	.word	0x00000ab0


	//   ....[11]....
        /*0070*/ 	.word	0x00000b80


	//   ....[12]....
        /*0074*/ 	.word	0x00000c50


	//   ....[13]....
        /*0078*/ 	.word	0x00000d20


	//   ....[14]....
        /*007c*/ 	.word	0x00000df0


	//   ....[15]....
        /*0080*/ 	.word	0x00000ec0


	//   ....[16]....
        /*0084*/ 	.word	0x00001070


	//   ....[17]....
        /*0088*/ 	.word	0x00001140


	//   ....[18]....
        /*008c*/ 	.word	0x00001210


	//   ....[19]....
        /*0090*/ 	.word	0x000012e0


	//   ....[20]....
        /*0094*/ 	.word	0x000013b0


	//   ....[21]....
        /*0098*/ 	.word	0x00001480


	//   ....[22]....
        /*009c*/ 	.word	0x00001550


	//   ....[23]....
        /*00a0*/ 	.word	0x00001620


	//   ....[24]....
        /*00a4*/ 	.word	0x00001790


	//   ....[25]....
        /*00a8*/ 	.word	0x00001860


	//   ....[26]....
        /*00ac*/ 	.word	0x00001930


	//   ....[27]....
        /*00b0*/ 	.word	0x00001a00


	//   ....[28]....
        /*00b4*/ 	.word	0x00001b90


	//----- nvinfo : EIATTR_EXIT_INSTR_OFFSETS
	.align		4
.L_22:
        /*00b8*/ 	.byte	0x04, 0x1c
        /*00ba*/ 	.short	(.L_24 - .L_23)


	//   ....[0]....
.L_23:
        /*00bc*/ 	.word	0x000000b0


	//   ....[1]....
        /*00c0*/ 	.word	0x00000f30


	//   ....[2]....
        /*00c4*/ 	.word	0x00001650


	//   ....[3]....
        /*00c8*/ 	.word	0x00001a30


	//   ....[4]....
        /*00cc*/ 	.word	0x00001be0


	//----- nvinfo : EIATTR_CRS_STACK_SIZE
	.align		4
.L_24:
        /*00d0*/ 	.byte	0x04, 0x1e
        /*00d2*/ 	.short	(.L_26 - .L_25)
.L_25:
        /*00d4*/ 	.word	0x00000000


	//----- nvinfo : EIATTR_CBANK_PARAM_SIZE
	.align		4
.L_26:
        /*00d8*/ 	.byte	0x03, 0x19
        /*00da*/ 	.short	0x000c


	//----- nvinfo : EIATTR_PARAM_CBANK
	.align		4
        /*00dc*/ 	.byte	0x04, 0x0a
        /*00de*/ 	.short	(.L_28 - .L_27)
	.align		4
.L_27:
        /*00e0*/ 	.word	index@(.nv.constant0._Z6KernelPfi)
        /*00e4*/ 	.short	0x0380
        /*00e6*/ 	.short	0x000c


	//----- nvinfo : EIATTR_SW_WAR
	.align		4
.L_28:
        /*00e8*/ 	.byte	0x04, 0x36
        /*00ea*/ 	.short	(.L_30 - .L_29)
.L_29:
        /*00ec*/ 	.word	0x00000008
.L_30:


//--------------------- .nv.info._Z7Kernel2Pfi    --------------------------
	.section	.nv.info._Z7Kernel2Pfi,"",@"SHT_CUDA_INFO"
	.sectionflags	@""
	.align	4


	//----- nvinfo : EIATTR_CUDA_API_VERSION
	.align		4
        /*0000*/ 	.byte	0x04, 0x37
        /*0002*/ 	.short	(.L_32 - .L_31)
.L_31:
        /*0004*/ 	.word	0x00000082


	//----- nvinfo : EIATTR_KPARAM_INFO
	.align		4
.L_32:
        /*0008*/ 	.byte	0x04, 0x17
        /*000a*/ 	.short	(.L_34 - .L_33)
.L_33:
        /*000c*/ 	.word	0x00000000
        /*0010*/ 	.short	0x0001
        /*0012*/ 	.short	0x0008
        /*0014*/ 	.byte	0x00, 0xf0, 0x11, 0x00


	//----- nvinfo : EIATTR_KPARAM_INFO
	.align		4
.L_34:
        /*0018*/ 	.byte	0x04, 0x17
        /*001a*/ 	.short	(.L_36 - .L_35)
.L_35:
        /*001c*/ 	.word	0x00000000
        /*0020*/ 	.short	0x0000
        /*0022*/ 	.short	0x0000
        /*0024*/ 	.byte	0x00, 0xf5, 0x21, 0x00


	//----- nvinfo : EIATTR_SPARSE_MMA_MASK
	.align		4
.L_36:
        /*0028*/ 	.byte	0x03, 0x50
        /*002a*/ 	.short	0x0000


	//----- nvinfo : EIATTR_MAXREG_COUNT
	.align		4
        /*002c*/ 	.byte	0x03, 0x1b
        /*002e*/ 	.short	0x00ff


	//----- nvinfo : EIATTR_EXTERNS
	.align		4
        /*0030*/ 	.byte	0x04, 0x0f
        /*0032*/ 	.short	(.L_38 - .L_37)


	//   ....[0]....
	.align		4
.L_37:
        /*0034*/ 	.word	index@(vprintf)


	//----- nvinfo : EIATTR_MERCURY_ISA_VERSION
	.align		4
.L_38:
        /*0038*/ 	.byte	0x03, 0x5f
        /*003a*/ 	.short	0x0101


	//----- nvinfo : EIATTR_VRC_CTA_INIT_COUNT
	.align		4
        /*003c*/ 	.byte	0x02, 0x4a
	.zero		1
	.zero		1


	//----- nvinfo : EIATTR_SYSCALL_OFFSETS
	.align		4
        /*0040*/ 	.byte	0x04, 0x46
        /*0042*/ 	.short	(.L_40 - .L_39)


	//   ....[0]....
.L_39:
        /*0044*/ 	.word	0x000002a0


	//   ....[1]....
        /*0048*/ 	.word	0x00000370


	//   ....[2]....
        /*004c*/ 	.word	0x00000440


	//   ....[3]....
        /*0050*/ 	.word	0x00000510


	//   ....[4]....
        /*0054*/ 	.word	0x000005e0


	//   ....[5]....
        /*0058*/ 	.word	0x000006b0


	//   ....[6]....
        /*005c*/ 	.word	0x00000780


	//   ....[7]....
        /*0060*/ 	.word	0x00000850


	//   ....[8]....
        /*0064*/ 	.word	0x00000920


	//   ....[9]....
        /*0068*/ 	.word	0x000009f0


	//   ....[10]....
        /*006c*/ 	.word	0x00000ac0


	//   ....[11]....
        /*0070*/ 	.word	0x00000b90


	//   ....[12]....
        /*0074*/ 	.word	0x00000c60


	//   ....[13]....
        /*0078*/ 	.word	0x00000d30


	//   ....[14]....
        /*007c*/ 	.word	0x00000e00


	//   ....[15]....
        /*0080*/ 	.word	0x00000ed0


	//   ....[16]....
        /*0084*/ 	.word	0x00001080


	//   ....[17]....
        /*0088*/ 	.word	0x00001150


	//   ....[18]....
        /*008c*/ 	.word	0x00001220


	//   ....[19]....
        /*0090*/ 	.word	0x000012f0


	//   ....[20]....
        /*0094*/ 	.word	0x000013c0


	//   ....[21]....
        /*0098*/ 	.word	0x00001490


	//   ....[22]....
        /*009c*/ 	.word	0x00001560


	//   ....[23]....
        /*00a0*/ 	.word	0x00001630


	//   ....[24]....
        /*00a4*/ 	.word	0x000017a0


	//   ....[25]....
        /*00a8*/ 	.word	0x00001870


	//   ....[26]....
        /*00ac*/ 	.word	0x00001940


	//   ....[27]....
        /*00b0*/ 	.word	0x00001a10


	//   ....[28]....
        /*00b4*/ 	.word	0x00001ba0


	//----- nvinfo : EIATTR_EXIT_INSTR_OFFSETS
	.align		4
.L_40:
        /*00b8*/ 	.byte	0x04, 0x1c
        /*00ba*/ 	.short	(.L_42 - .L_41)


	//   ....[0]....
.L_41:
        /*00bc*/ 	.word	0x000000c0


	//   ....[1]....
        /*00c0*/ 	.word	0x00000f40


	//   ....[2]....
        /*00c4*/ 	.word	0x00001660


	//   ....[3]....
        /*00c8*/ 	.word	0x00001a40


	//   ....[4]....
        /*00cc*/ 	.word	0x00001bf0


	//----- nvinfo : EIATTR_CRS_STACK_SIZE
	.align		4
.L_42:
        /*00d0*/ 	.byte	0x04, 0x1e
        /*00d2*/ 	.short	(.L_44 - .L_43)
.L_43:
        /*00d4*/ 	.word	0x00000000


	//----- nvinfo : EIATTR_CBANK_PARAM_SIZE
	.align		4
.L_44:
        /*00d8*/ 	.byte	0x03, 0x19
        /*00da*/ 	.short	0x000c


	//----- nvinfo : EIATTR_PARAM_CBANK
	.align		4
        /*00dc*/ 	.byte	0x04, 0x0a
        /*00de*/ 	.short	(.L_46 - .L_45)
	.align		4
.L_45:
        /*00e0*/ 	.word	index@(.nv.constant0._Z7Kernel2Pfi)
        /*00e4*/ 	.short	0x0380
        /*00e6*/ 	.short	0x000c


	//----- nvinfo : EIATTR_SW_WAR
	.align		4
.L_46:
        /*00e8*/ 	.byte	0x04, 0x36
        /*00ea*/ 	.short	(.L_48 - .L_47)
.L_47:
        /*00ec*/ 	.word	0x00000008
.L_48:


//--------------------- .nv.callgraph             --------------------------
	.section	.nv.callgraph,"",@"SHT_CUDA_CALLGRAPH"
	.align	4
	.sectionentsize	8
	.align		4
        /*0000*/ 	.word	0x00000000
	.align		4
        /*0004*/ 	.word	0xffffffff
	.align		4
        /*0008*/ 	.word	index@(_Z6KernelPfi)
	.align		4
        /*000c*/ 	.word	index@(vprintf)
	.align		4
        /*0010*/ 	.word	index@(_Z7Kernel2Pfi)
	.align		4
        /*0014*/ 	.word	index@(vprintf)
	.align		4
        /*0018*/ 	.word	0x00000000
	.align		4
        /*001c*/ 	.word	0xfffffffe
	.align		4
        /*0020*/ 	.word	0x00000000
	.align		4
        /*0024*/ 	.word	0xfffffffd
	.align		4
        /*0028*/ 	.word	0x00000000
	.align		4
        /*002c*/ 	.word	0xfffffffc


//--------------------- .nv.constant4             --------------------------
	.section	.nv.constant4,"a",@progbits
	.align	8
	.align		8
.nv.constant4:
        /*0000*/ 	.dword	vprintf
	.align		8
        /*0008*/ 	.dword	$str


//--------------------- .text._Z6KernelPfi        --------------------------
	.section	.text._Z6KernelPfi,"ax",@progbits
	.align	128
        .global         _Z6KernelPfi
        .type           _Z6KernelPfi,@function
        .size           _Z6KernelPfi,(.L_x_70 - _Z6KernelPfi)
        .other          _Z6KernelPfi,@"STO_CUDA_ENTRY STV_DEFAULT"
_Z6KernelPfi:
.text._Z6KernelPfi:
[----:B------:R-:W0:Y:S01]  /*0000*/  LDC R1, c[0x0][0x37c] ;  /* 0x0000df00ff017b82 */ /* 0x000e220000000800 */
[----:B------:R-:W1:Y:S07]  /*0010*/  S2R R2, SR_TID.X ;  /* 0x0000000000027919 */ /* 0x000e6e0000002100 */
[----:B------:R-:W1:Y:S01]  /*0020*/  S2UR UR6, SR_CTAID.X ;  /* 0x00000000000679c3 */ /* 0x000e620000002500 */
[----:B------:R-:W2:Y:S01]  /*0030*/  LDCU UR4, c[0x0][0x2f8] ;  /* 0x00005f00ff0477ac */ /* 0x000ea20008000800 */
[----:B0-----:R-:W-:Y:S01]  /*0040*/  VIADD R1, R1, 0xfffffff8 ;  /* 0xfffffff801017836 */ /* 0x001fe20000000000 */
[----:B------:R-:W0:Y:S05]  /*0050*/  LDCU UR5, c[0x0][0x2fc] ;  /* 0x00005f80ff0577ac */ /* 0x000e2a0008000800 */
[----:B------:R-:W3:Y:S01]  /*0060*/  LDC R0, c[0x0][0x388] ;  /* 0x0000e200ff007b82 */ /* 0x000ee20000000800 */
[----:B--2---:R-:W-:-:S02]  /*0070*/  IADD3 R18, P1, PT, R1, UR4, RZ ;  /* 0x0000000401127c10 */ /* 0x004fc4000ff3e0ff */
[----:B-1----:R-:W-:-:S03]  /*0080*/  LOP3.LUT P0, RZ, R2, UR6, RZ, 0xfc, !PT ;  /* 0x0000000602ff7c12 */ /* 0x002fc6000f80fcff */
[----:B0-----:R-:W-:Y:S01]  /*0090*/  IMAD.X R2, RZ, RZ, UR5, P1 ;  /* 0x00000005ff027e24 */ /* 0x001fe200088e06ff */
[----:B---3--:R-:W-:-:S13]  /*00a0*/  ISETP.LT.OR P0, PT, R0, 0x1, P0 ;  /* 0x000000010000780c */ /* 0x008fda0000701670 */
[----:B------:R-:W-:Y:S05]  /*00b0*/  @P0 EXIT ;  /* 0x000000000000094d */ /* 0x000fea0003800000 */
[C---:B------:R-:W-:Y:S01]  /*00c0*/  ISETP.GE.U32.AND P0, PT, R0.reuse, 0x10, PT ;  /* 0x000000100000780c */ /* 0x040fe20003f06070 */
[----:B------:R-:W0:Y:S01]  /*00d0*/  LDCU.64 UR36, c[0x0][0x358] ;  /* 0x00006b00ff2477ac */ /* 0x000e220008000a00 */
[----:B------:R-:W-:Y:S01]  /*00e0*/  HFMA2 R19, -RZ, RZ, 0, 0 ;  /* 0x00000000ff137431 */ /* 0x000fe200000001ff */
[----:B------:R-:W-:-:S10]  /*00f0*/  LOP3.LUT R24, R0, 0xf, RZ, 0xc0, !PT ;  /* 0x0000000f00187812 */ /* 0x000fd400078ec0ff */
[----:B------:R-:W-:Y:S05]  /*0100*/  @!P0 BRA `(.L_x_0) ;  /* 0x0000000c00848947 */ /* 0x000fea0003800000 */
[----:B------:R-:W1:Y:S01]  /*0110*/  LDCU.64 UR4, c[0x0][0x380] ;  /* 0x00007000ff0477ac */ /* 0x000e620008000a00 */
[----:B------:R-:W-:Y:S01]  /*0120*/  LOP3.LUT R19, R0, 0x7ffffff0, RZ, 0xc0, !PT ;  /* 0x7ffffff000137812 */ /* 0x000fe200078ec0ff */
[----:B------:R-:W-:Y:S04]  /*0130*/  BSSY.RECONVERGENT B6, `(.L_x_0) ;  /* 0x00000de000067945 */ /* 0x000fe80003800200 */
[----:B------:R-:W-:Y:S01]  /*0140*/  IMAD.MOV R23, RZ, RZ, -R19 ;  /* 0x000000ffff177224 */ /* 0x000fe200078e0a13 */
[----:B-1----:R-:W-:-:S04]  /*0150*/  UIADD3 UR4, UP0, UPT, UR4, 0x20, URZ ;  /* 0x0000002004047890 */ /* 0x002fc8000ff1e0ff */
[----:B------:R-:W-:Y:S02]  /*0160*/  UIADD3.X UR5, UPT, UPT, URZ, UR5, URZ, UP0, !UPT ;  /* 0x00000005ff057290 */ /* 0x000fe400087fe4ff */
[----:B------:R-:W-:-:S04]  /*0170*/  IMAD.U32 R16, RZ, RZ, UR4 ;  /* 0x00000004ff107e24 */ /* 0x000fc8000f8e00ff */
[----:B------:R-:W-:-:S07]  /*0180*/  MOV R17, UR5 ;  /* 0x0000000500117c02 */ /* 0x000fce0008000f00 */
.L_x_17:
[----:B0-----:R-:W2:Y:S01]  /*0190*/  LDG.E R3, desc[UR36][R16.64+-0x20] ;  /* 0xffffe02410037981 */ /* 0x001ea2000c1e1900 */
[----:B------:R-:W-:Y:S01]  /*01a0*/  MOV R22, 0x0 ;  /* 0x0000000000167802 */ /* 0x000fe20000000f00 */
[----:B------:R-:W0:Y:S01]  /*01b0*/  LDCU.64 UR4, c[0x4][0x8] ;  /* 0x01000100ff0477ac */ /* 0x000e220008000a00 */
[----:B------:R-:W-:Y:S02]  /*01c0*/  VIADD R23, R23, 0x10 ;  /* 0x0000001017177836 */ /* 0x000fe40000000000 */
[----:B------:R1:W3:Y:S01]  /*01d0*/  LDC.64 R8, c[0x4][R22] ;  /* 0x0100000016087b82 */ /* 0x0002e20000000a00 */
[----:B------:R-:W-:Y:S02]  /*01e0*/  IMAD.MOV.U32 R6, RZ, RZ, R18 ;  /* 0x000000ffff067224 */ /* 0x000fe400078e0012 */
[----:B------:R-:W-:Y:S01]  /*01f0*/  ISETP.NE.AND P0, PT, R23, RZ, PT ;  /* 0x000000ff1700720c */ /* 0x000fe20003f05270 */
[----:B------:R-:W-:-:S03]  /*0200*/  IMAD.MOV.U32 R7, RZ, RZ, R2 ;  /* 0x000000ffff077224 */ /* 0x000fc600078e0002 */
[----:B------:R-:W-:Y:S01]  /*0210*/  P2R R25, PR, RZ, 0x1 ;  /* 0x00000001ff197803 */ /* 0x000fe20000000000 */
[----:B0-----:R-:W-:Y:S01]  /*0220*/  IMAD.U32 R4, RZ, RZ, UR4 ;  /* 0x00000004ff047e24 */ /* 0x001fe2000f8e00ff */
[----:B------:R-:W-:Y:S01]  /*0230*/  MOV R5, UR5 ;  /* 0x0000000500057c02 */ /* 0x000fe20008000f00 */
[----:B--2---:R-:W-:-:S04]  /*0240*/  FADD R3, R3, 1 ;  /* 0x3f80000003037421 */ /* 0x004fc80000000000 */
[----:B------:R-:W0:Y:S01]  /*0250*/  F2F.F64.F32 R10, R3 ;  /* 0x00000003000a7310 */ /* 0x000e220000201800 */
[----:B------:R1:W-:Y:S04]  /*0260*/  STG.E desc[UR36][R16.64+-0x20], R3 ;  /* 0xffffe00310007986 */ /* 0x0003e8000c101924 */
[----:B0--3--:R1:W-:Y:S02]  /*0270*/  STL.64 [R1], R10 ;  /* 0x0000000a01007387 */ /* 0x0093e40000100a00 */
[----:B------:R-:W-:-:S07]  /*0280*/  LEPC R20, `(.L_x_1) ;  /* 0x000000001014794e */ /* 0x000fce0000000000 */
[----:B-1----:R-:W-:Y:S05]  /*0290*/  CALL.ABS.NOINC R8 ;  /* 0x0000000008007343 */ /* 0x002fea0003c00000 */
.L_x_1:
[----:B------:R-:W2:Y:S01]  /*02a0*/  LDG.E R3, desc[UR36][R16.64+-0x1c] ;  /* 0xffffe42410037981 */ /* 0x000ea2000c1e1900 */
[----:B------:R0:W1:Y:S01]  /*02b0*/  LDC.64 R8, c[0x4][R22] ;  /* 0x0100000016087b82 */ /* 0x0000620000000a00 */
[----:B------:R-:W3:Y:S01]  /*02c0*/  LDCU.64 UR4, c[0x4][0x8] ;  /* 0x01000100ff0477ac */ /* 0x000ee20008000a00 */
[----:B------:R-:W-:Y:S01]  /*02d0*/  IMAD.MOV.U32 R6, RZ, RZ, R18 ;  /* 0x000000ffff067224 */ /* 0x000fe200078e0012 */
[----:B------:R-:W-:Y:S02]  /*02e0*/  MOV R7, R2 ;  /* 0x0000000200077202 */ /* 0x000fe40000000f00 */
[----:B---3--:R-:W-:Y:S01]  /*02f0*/  MOV R4, UR4 ;  /* 0x0000000400047c02 */ /* 0x008fe20008000f00 */
[----:B------:R-:W-:Y:S02]  /*0300*/  IMAD.U32 R5, RZ, RZ, UR5 ;  /* 0x00000005ff057e24 */ /* 0x000fe4000f8e00ff */
[----:B--2---:R-:W-:-:S04]  /*0310*/  FADD R3, R3, 1 ;  /* 0x3f80000003037421 */ /* 0x004fc80000000000 */
[----:B------:R-:W2:Y:S01]  /*0320*/  F2F.F64.F32 R10, R3 ;  /* 0x00000003000a7310 */ /* 0x000ea20000201800 */
[----:B------:R0:W-:Y:S04]  /*0330*/  STG.E desc[UR36][R16.64+-0x1c], R3 ;  /* 0xffffe40310007986 */ /* 0x0001e8000c101924 */
[----:B-12---:R0:W-:Y:S02]  /*0340*/  STL.64 [R1], R10 ;  /* 0x0000000a01007387 */ /* 0x0061e40000100a00 */
[----:B------:R-:W-:-:S07]  /*0350*/  LEPC R20, `(.L_x_2) ;  /* 0x000000001014794e */ /* 0x000fce0000000000 */
[----:B0-----:R-:W-:Y:S05]  /*0360*/  CALL.ABS.NOINC R8 ;  /* 0x0000000008007343 */ /* 0x001fea0003c00000 */
.L_x_2:
[----:B------:R-:W2:Y:S01]  /*0370*/  LDG.E R3, desc[UR36][R16.64+-0x18] ;  /* 0xffffe82410037981 */ /* 0x000ea2000c1e1900 */
[----:B------:R0:W1:Y:S01]  /*0380*/  LDC.64 R8, c[0x4][R22] ;  /* 0x0100000016087b82 */ /* 0x0000620000000a00 */
[----:B------:R-:W3:Y:S01]  /*0390*/  LDCU.64 UR4, c[0x4][0x8] ;  /* 0x01000100ff0477ac */ /* 0x000ee20008000a00 */
[----:B------:R-:W-:Y:S01]  /*03a0*/  MOV R6, R18 ;  /* 0x0000001200067202 */ /* 0x000fe20000000f00 */
[----:B------:R-:W-:Y:S02]  /*03b0*/  IMAD.MOV.U32 R7, RZ, RZ, R2 ;  /* 0x000000ffff077224 */ /* 0x000fe400078e0002 */
[----:B---3--:R-:W-:Y:S02]  /*03c0*/  IMAD.U32 R4, RZ, RZ, UR4 ;  /* 0x00000004ff047e24 */ /* 0x008fe4000f8e00ff */
[----:B------:R-:W-:Y:S02]  /*03d0*/  IMAD.U32 R5, RZ, RZ, UR5 ;  /* 0x00000005ff057e24 */ /* 0x000fe4000f8e00ff */
[----:B--2---:R-:W-:-:S04]  /*03e0*/  FADD R3, R3, 1 ;  /* 0x3f80000003037421 */ /* 0x004fc80000000000 */
[----:B------:R-:W2:Y:S01]  /*03f0*/  F2F.F64.F32 R10, R3 ;  /* 0x00000003000a7310 */ /* 0x000ea20000201800 */
[----:B------:R0:W-:Y:S04]  /*0400*/  STG.E desc[UR36][R16.64+-0x18], R3 ;  /* 0xffffe80310007986 */ /* 0x0001e8000c101924 */
[----:B-12---:R0:W-:Y:S02]  /*0410*/  STL.64 [R1], R10 ;  /* 0x0000000a01007387 */ /* 0x0061e40000100a00 */
[----:B------:R-:W-:-:S07]  /*0420*/  LEPC R20, `(.L_x_3) ;  /* 0x000000001014794e */ /* 0x000fce0000000000 */
[----:B0-----:R-:W-:Y:S05]  /*0430*/  CALL.ABS.NOINC R8 ;  /* 0x0000000008007343 */ /* 0x001fea0003c00000 */
.L_x_3:
[----:B------:R-:W2:Y:S01]  /*0440*/  LDG.E R3, desc[UR36][R16.64+-0x14] ;  /* 0xffffec2410037981 */ /* 0x000ea2000c1e1900 */
[----:B------:R0:W1:Y:S01]  /*0450*/  LDC.64 R8, c[0x4][R22] ;  /* 0x0100000016087b82 */ /* 0x0000620000000a00 */
[----:B------:R-:W3:Y:S01]  /*0460*/  LDCU.64 UR4, c[0x4][0x8] ;  /* 0x01000100ff0477ac */ /* 0x000ee20008000a00 */
[----:B------:R-:W-:Y:S02]  /*0470*/  IMAD.MOV.U32 R6, RZ, RZ, R18 ;  /* 0x000000ffff067224 */ /* 0x000fe400078e0012 */
[----:B------:R-:W-:Y:S02]  /*0480*/  IMAD.MOV.U32 R7, RZ, RZ, R2 ;  /* 0x000000ffff077224 */ /* 0x000fe400078e0002 */
[----:B---3--:R-:W-:Y:S01]  /*0490*/  IMAD.U32 R4, RZ, RZ, UR4 ;  /* 0x00000004ff047e24 */ /* 0x008fe2000f8e00ff */
[----:B------:R-:W-:Y:S01]  /*04a0*/  MOV R5, UR5 ;  /* 0x0000000500057c02 */ /* 0x000fe20008000f00 */
[----:B--2---:R-:W-:-:S04]  /*04b0*/  FADD R3, R3, 1 ;  /* 0x3f80000003037421 */ /* 0x004fc80000000000 */
[----:B------:R-:W2:Y:S01]  /*04c0*/  F2F.F64.F32 R10, R3 ;  /* 0x00000003000a7310 */ /* 0x000ea20000201800 */
[----:B------:R0:W-:Y:S04]  /*04d0*/  STG.E desc[UR36][R16.64+-0x14], R3 ;  /* 0xffffec0310007986 */ /* 0x0001e8000c101924 */
[----:B-12---:R0:W-:Y:S02]  /*04e0*/  STL.64 [R1], R10 ;  /* 0x0000000a01007387 */ /* 0x0061e40000100a00 */
[----:B------:R-:W-:-:S07]  /*04f0*/  LEPC R20, `(.L_x_4) ;  /* 0x000000001014794e */ /* 0x000fce0000000000 */
[----:B0-----:R-:W-:Y:S05]  /*0500*/  CALL.ABS.NOINC R8 ;  /* 0x0000000008007343 */ /* 0x001fea0003c00000 */
.L_x_4:
        /* <DEDUP_REMOVED lines=13> */
.L_x_5:
        /* <DEDUP_REMOVED lines=13> */
.L_x_6:
        /* <DEDUP_REMOVED lines=13> */
.L_x_7:
        /* <DEDUP_REMOVED lines=13> */
.L_x_8:
        /* <DEDUP_REMOVED lines=13> */
.L_x_9:
        /* <DEDUP_REMOVED lines=13> */
.L_x_10:
        /* <DEDUP_REMOVED lines=13> */
.L_x_11:
        /* <DEDUP_REMOVED lines=13> */
.L_x_12:
[----:B------:R-:W2:Y:S01]  /*0b90*/  LDG.E R3, desc[UR36][R16.64+0x10] ;  /* 0x0000102410037981 */ /* 0x000ea2000c1e1900 */
[----:B------:R0:W1:Y:S01]  /*0ba0*/  LDC.64 R8, c[0x4][R22] ;  /* 0x0100000016087b82 */ /* 0x0000620000000a00 */
[----:B------:R-:W3:Y:S01]  /*0bb0*/  LDCU.64 UR4, c[0x4][0x8] ;  /* 0x01000100ff0477ac */ /* 0x000ee20008000a00 */
[----:B------:R-:W-:Y:S01]  /*0bc0*/  IMAD.MOV.U32 R6, RZ, RZ, R18 ;  /* 0x000000ffff067224 */ /* 0x000fe200078e0012 */
[----:B------:R-:W-:Y:S01]  /*0bd0*/  MOV R7, R2 ;  /* 0x0000000200077202 */ /* 0x000fe20000000f00 */
        /* <DEDUP_REMOVED lines=8> */
.L_x_13:
        /* <DEDUP_REMOVED lines=13> */
.L_x_14:
        /* <DEDUP_REMOVED lines=13> */
.L_x_15:
        /* <DEDUP_REMOVED lines=13> */
.L_x_16:
[----:B------:R-:W-:Y:S02]  /*0ed0*/  ISETP.NE.AND P6, PT, R25, RZ, PT ;  /* 0x000000ff1900720c */ /* 0x000fe40003fc5270 */
[----:B------:R-:W-:-:S05]  /*0ee0*/  IADD3 R16, P0, PT, R16, 0x40, RZ ;  /* 0x0000004010107810 */ /* 0x000fca0007f1e0ff */
[----:B------:R-:W-:-:S06]  /*0ef0*/  IMAD.X R17, RZ, RZ, R17, P0 ;  /* 0x000000ffff117224 */ /* 0x000fcc00000e0611 */
[----:B------:R-:W-:Y:S05]  /*0f00*/  @P6 BRA `(.L_x_17) ;  /* 0xfffffff000a06947 */ /* 0x000fea000383ffff */
[----:B------:R-:W-:Y:S05]  /*0f10*/  BSYNC.RECONVERGENT B6 ;  /* 0x0000000000067941 */ /* 0x000fea0003800200 */
.L_x_0:
[----:B------:R-:W-:-:S13]  /*0f20*/  ISETP.NE.AND P0, PT, R24, RZ, PT ;  /* 0x000000ff1800720c */ /* 0x000fda0003f05270 */
[----:B0-----:R-:W-:Y:S05]  /*0f30*/  @!P0 EXIT ;  /* 0x000000000000894d */ /* 0x001fea0003800000 */
[----:B------:R-:W0:Y:S01]  /*0f40*/  LDC R23, c[0x0][0x388] ;  /* 0x0000e200ff177b82 */ /* 0x000e220000000800 */
[----:B------:R-:W-:Y:S02]  /*0f50*/  ISETP.GE.U32.AND P0, PT, R24, 0x8, PT ;  /* 0x000000081800780c */ /* 0x000fe40003f06070 */
[----:B0-----:R-:W-:-:S11]  /*0f60*/  LOP3.LUT R23, R23, 0x7, RZ, 0xc0, !PT ;  /* 0x0000000717177812 */ /* 0x001fd600078ec0ff */
[----:B------:R-:W-:Y:S05]  /*0f70*/  @!P0 BRA `(.L_x_18) ;  /* 0x0000000400b08947 */ /* 0x000fea0003800000 */
[----:B------:R-:W0:Y:S01]  /*0f80*/  LDC.64 R16, c[0x0][0x380] ;  /* 0x0000e000ff107b82 */ /* 0x000e220000000a00 */
[----:B------:R-:W-:Y:S01]  /*0f90*/  MOV R22, 0x0 ;  /* 0x0000000000167802 */ /* 0x000fe20000000f00 */
[----:B------:R-:W1:Y:S01]  /*0fa0*/  LDCU.64 UR4, c[0x4][0x8] ;  /* 0x01000100ff0477ac */ /* 0x000e620008000a00 */
[----:B0-----:R-:W-:-:S05]  /*0fb0*/  IMAD.WIDE.U32 R16, R19, 0x4, R16 ;  /* 0x0000000413107825 */ /* 0x001fca00078e0010 */
[----:B------:R-:W2:Y:S01]  /*0fc0*/  LDG.E R3, desc[UR36][R16.64] ;  /* 0x0000002410037981 */ /* 0x000ea2000c1e1900 */
[----:B------:R0:W3:Y:S01]  /*0fd0*/  LDC.64 R10, c[0x4][R22] ;  /* 0x01000000160a7b82 */ /* 0x0000e20000000a00 */
[----:B-1----:R-:W-:Y:S01]  /*0fe0*/  MOV R4, UR4 ;  /* 0x0000000400047c02 */ /* 0x002fe20008000f00 */
[----:B------:R-:W-:Y:S01]  /*0ff0*/  IMAD.U32 R5, RZ, RZ, UR5 ;  /* 0x00000005ff057e24 */ /* 0x000fe2000f8e00ff */
[----:B------:R-:W-:Y:S01]  /*1000*/  MOV R6, R18 ;  /* 0x0000001200067202 */ /* 0x000fe20000000f00 */
[----:B------:R-:W-:Y:S02]  /*1010*/  IMAD.MOV.U32 R7, RZ, RZ, R2 ;  /* 0x000000ffff077224 */ /* 0x000fe400078e0002 */
[----:B--2---:R-:W-:-:S04]  /*1020*/  FADD R3, R3, 1 ;  /* 0x3f80000003037421 */ /* 0x004fc80000000000 */
[----:B------:R-:W1:Y:S01]  /*1030*/  F2F.F64.F32 R8, R3 ;  /* 0x0000000300087310 */ /* 0x000e620000201800 */
[----:B------:R0:W-:Y:S04]  /*1040*/  STG.E desc[UR36][R16.64], R3 ;  /* 0x0000000310007986 */ /* 0x0001e8000c101924 */
[----:B-1-3--:R0:W-:Y:S02]  /*1050*/  STL.64 [R1], R8 ;  /* 0x0000000801007387 */ /* 0x00a1e40000100a00 */
[----:B------:R-:W-:-:S07]  /*1060*/  LEPC R20, `(.L_x_19) ;  /* 0x000000001014794e */ /* 0x000fce0000000000 */
[----:B0-----:R-:W-:Y:S05]  /*1070*/  CALL.ABS.NOINC R10 ;  /* 0x000000000a007343 */ /* 0x001fea0003c00000 */
.L_x_19:
[----:B------:R-:W2:Y:S01]  /*1080*/  LDG.E R3, desc[UR36][R16.64+0x4] ;  /* 0x0000042410037981 */ /* 0x000ea2000c1e1900 */
[----:B------:R0:W1:Y:S01]  /*1090*/  LDC.64 R10, c[0x4][R22] ;  /* 0x01000000160a7b82 */ /* 0x0000620000000a00 */
[----:B------:R-:W3:Y:S01]  /*10a0*/  LDCU.64 UR4, c[0x4][0x8] ;  /* 0x01000100ff0477ac */ /* 0x000ee20008000a00 */
[----:B------:R-:W-:Y:S01]  /*10b0*/  MOV R6, R18 ;  /* 0x0000001200067202 */ /* 0x000fe20000000f00 */
[----:B------:R-:W-:Y:S01]  /*10c0*/  IMAD.MOV.U32 R7, RZ, RZ, R2 ;  /* 0x000000ffff077224 */ /* 0x000fe200078e0002 */
        /* <DEDUP_REMOVED lines=8> */
.L_x_20:
        /* <DEDUP_REMOVED lines=13> */
.L_x_21:
        /* <DEDUP_REMOVED lines=13> */
.L_x_22:
        /* <DEDUP_REMOVED lines=13> */
.L_x_23:
        /* <DEDUP_REMOVED lines=13> */
.L_x_24:
        /* <DEDUP_REMOVED lines=13> */
.L_x_25:
        /* <DEDUP_REMOVED lines=13> */
.L_x_26:
[----:B------:R-:W-:-:S07]  /*1630*/  IADD3 R19, PT, PT, R19, 0x8, RZ ;  /* 0x0000000813137810 */ /* 0x000fce0007ffe0ff */
.L_x_18:
[----:B------:R-:W-:-:S13]  /*1640*/  ISETP.NE.AND P0, PT, R23, RZ, PT ;  /* 0x000000ff1700720c */ /* 0x000fda0003f05270 */
[----:B------:R-:W-:Y:S05]  /*1650*/  @!P0 EXIT ;  /* 0x000000000000894d */ /* 0x000fea0003800000 */
        /* <DEDUP_REMOVED lines=10> */
[----:B-1----:R-:W-:Y:S01]  /*1700*/  IMAD.U32 R4, RZ, RZ, UR4 ;  /* 0x00000004ff047e24 */ /* 0x002fe2000f8e00ff */
[----:B------:R-:W-:Y:S01]  /*1710*/  MOV R5, UR5 ;  /* 0x0000000500057c02 */ /* 0x000fe20008000f00 */
[----:B------:R-:W-:Y:S01]  /*1720*/  IMAD.MOV.U32 R6, RZ, RZ, R18 ;  /* 0x000000ffff067224 */ /* 0x000fe200078e0012 */
[----:B------:R-:W-:Y:S01]  /*1730*/  MOV R7, R2 ;  /* 0x0000000200077202 */ /* 0x000fe20000000f00 */
[----:B--2---:R-:W-:-:S04]  /*1740*/  FADD R3, R3, 1 ;  /* 0x3f80000003037421 */ /* 0x004fc80000000000 */
[----:B------:R-:W1:Y:S01]  /*1750*/  F2F.F64.F32 R8, R3 ;  /* 0x0000000300087310 */ /* 0x000e620000201800 */
[----:B------:R0:W-:Y:S04]  /*1760*/  STG.E desc[UR36][R16.64], R3 ;  /* 0x0000000310007986 */ /* 0x0001e8000c101924 */
[----:B-1-3--:R0:W-:Y:S02]  /*1770*/  STL.64 [R1], R8 ;  /* 0x0000000801007387 */ /* 0x00a1e40000100a00 */
[----:B------:R-:W-:-:S07]  /*1780*/  LEPC R20, `(.L_x_28) ;  /* 0x000000001014794e */ /* 0x000fce0000000000 */
[----:B0-----:R-:W-:Y:S05]  /*1790*/  CALL.ABS.NOINC R10 ;  /* 0x000000000a007343 */ /* 0x001fea0003c00000 */
.L_x_28:
        /* <DEDUP_REMOVED lines=13> */
.L_x_29:
        /* <DEDUP_REMOVED lines=13> */
.L_x_30:
        /* <DEDUP_REMOVED lines=13> */
.L_x_31:
[----:B------:R-:W-:-:S07]  /*1a10*/  VIADD R19, R19, 0x4 ;  /* 0x0000000413137836 */ /* 0x000fce0000000000 */
.L_x_27:
[----:B------:R-:W-:-:S13]  /*1a20*/  ISETP.NE.AND P0, PT, R23, RZ, PT ;  /* 0x000000ff1700720c */ /* 0x000fda0003f05270 */
[----:B------:R-:W-:Y:S05]  /*1a30*/  @!P0 EXIT ;  /* 0x000000000000894d */ /* 0x000fea0003800000 */
[----:B------:R-:W0:Y:S02]  /*1a40*/  LDC.64 R4, c[0x0][0x380] ;  /* 0x0000e000ff047b82 */ /* 0x000e240000000a00 */
[----:B0-----:R-:W-:Y:S01]  /*1a50*/  IMAD.WIDE.U32 R4, R19, 0x4, R4 ;  /* 0x0000000413047825 */ /* 0x001fe200078e0004 */
[----:B------:R-:W-:-:S03]  /*1a60*/  IADD3 R19, PT, PT, -R23, RZ, RZ ;  /* 0x000000ff17137210 */ /* 0x000fc60007ffe1ff */
[----:B------:R-:W-:Y:S01]  /*1a70*/  IMAD.MOV.U32 R16, RZ, RZ, R4 ;  /* 0x000000ffff107224 */ /* 0x000fe200078e0004 */
[----:B------:R-:W-:-:S07]  /*1a80*/  MOV R17, R5 ;  /* 0x0000000500117202 */ /* 0x000fce0000000f00 */
.L_x_33:
[----:B------:R-:W2:Y:S01]  /*1a90*/  LDG.E R3, desc[UR36][R16.64] ;  /* 0x0000002410037981 */ /* 0x000ea2000c1e1900 */
[----:B------:R-:W-:Y:S01]  /*1aa0*/  MOV R0, 0x0 ;  /* 0x0000000000007802 */ /* 0x000fe20000000f00 */
[----:B------:R-:W0:Y:S01]  /*1ab0*/  LDCU.64 UR4, c[0x4][0x8] ;  /* 0x01000100ff0477ac */ /* 0x000e220008000a00 */
[----:B------:R-:W-:Y:S01]  /*1ac0*/  VIADD R19, R19, 0x1 ;  /* 0x0000000113137836 */ /* 0x000fe20000000000 */
[----:B------:R-:W-:Y:S01]  /*1ad0*/  MOV R6, R18 ;  /* 0x0000001200067202 */ /* 0x000fe20000000f00 */
[----:B------:R1:W3:Y:S01]  /*1ae0*/  LDC.64 R10, c[0x4][R0] ;  /* 0x01000000000a7b82 */ /* 0x0002e20000000a00 */
[----:B------:R-:W-:Y:S02]  /*1af0*/  IMAD.MOV.U32 R7, RZ, RZ, R2 ;  /* 0x000000ffff077224 */ /* 0x000fe400078e0002 */
[----:B------:R-:W-:-:S04]  /*1b00*/  ISETP.NE.AND P0, PT, R19, RZ, PT ;  /* 0x000000ff1300720c */ /* 0x000fc80003f05270 */
[----:B------:R-:W-:Y:S02]  /*1b10*/  P2R R22, PR, RZ, 0x1 ;  /* 0x00000001ff167803 */ /* 0x000fe40000000000 */
[----:B0-----:R-:W-:Y:S01]  /*1b20*/  MOV R4, UR4 ;  /* 0x0000000400047c02 */ /* 0x001fe20008000f00 */
[----:B------:R-:W-:Y:S02]  /*1b30*/  IMAD.U32 R5, RZ, RZ, UR5 ;  /* 0x00000005ff057e24 */ /* 0x000fe4000f8e00ff */
[----:B--2---:R-:W-:-:S04]  /*1b40*/  FADD R3, R3, 1 ;  /* 0x3f80000003037421 */ /* 0x004fc80000000000 */
[----:B------:R-:W0:Y:S01]  /*1b50*/  F2F.F64.F32 R8, R3 ;  /* 0x0000000300087310 */ /* 0x000e220000201800 */
[----:B------:R1:W-:Y:S04]  /*1b60*/  STG.E desc[UR36][R16.64], R3 ;  /* 0x0000000310007986 */ /* 0x0003e8000c101924 */
[----:B0--3--:R1:W-:Y:S02]  /*1b70*/  STL.64 [R1], R8 ;  /* 0x0000000801007387 */ /* 0x0093e40000100a00 */
[----:B------:R-:W-:-:S07]  /*1b80*/  LEPC R20, `(.L_x_32) ;  /* 0x000000001014794e */ /* 0x000fce0000000000 */
[----:B-1----:R-:W-:Y:S05]  /*1b90*/  CALL.ABS.NOINC R10 ;  /* 0x000000000a007343 */ /* 0x002fea0003c00000 */
.L_x_32:
[----:B------:R-:W-:Y:S02]  /*1ba0*/  ISETP.NE.AND P6, PT, R22, RZ, PT ;  /* 0x000000ff1600720c */ /* 0x000fe40003fc5270 */
[----:B------:R-:W-:-:S04]  /*1bb0*/  IADD3 R16, P0, PT, R16, 0x4, RZ ;  /* 0x0000000410107810 */ /* 0x000fc80007f1e0ff */
[----:B------:R-:W-:-:S07]  /*1bc0*/  IADD3.X R17, PT, PT, RZ, R17, RZ, P0, !PT ;  /* 0x00000011ff117210 */ /* 0x000fce00007fe4ff */
[----:B------:R-:W-:Y:S05]  /*1bd0*/  @P6 BRA `(.L_x_33) ;  /* 0xfffffffc00ac6947 */ /* 0x000fea000383ffff */
[----:B------:R-:W-:Y:S05]  /*1be0*/  EXIT ;  /* 0x000000000000794d */ /* 0x000fea0003800000 */
.L_x_34:
[----:B------:R-:W-:-:S00]  /*1bf0*/  BRA `(.L_x_34) ;  /* 0xfffffffc00fc7947 */ /* 0x000fc0000383ffff */
[----:B------:R-:W-:-:S00]  /*1c00*/  NOP ;  /* 0x0000000000007918 */ /* 0x000fc00000000000 */
[----:B------:R-:W-:-:S00]  /*1c10*/  NOP ;  /* 0x0000000000007918 */ /* 0x000fc00000000000 */
[----:B------:R-:W-:-:S00]  /*1c20*/  NOP ;  /* 0x0000000000007918 */ /* 0x000fc00000000000 */
[----:B------:R-:W-:-:S00]  /*1c30*/  NOP ;  /* 0x0000000000007918 */ /* 0x000fc00000000000 */
[----:B------:R-:W-:-:S00]  /*1c40*/  NOP ;  /* 0x0000000000007918 */ /* 0x000fc00000000000 */
[----:B------:R-:W-:-:S00]  /*1c50*/  NOP ;  /* 0x0000000000007918 */ /* 0x000fc00000000000 */
[----:B------:R-:W-:-:S00]  /*1c60*/  NOP ;  /* 0x0000000000007918 */ /* 0x000fc00000000000 */
[----:B------:R-:W-:-:S00]  /*1c70*/  NOP ;  /* 0x0000000000007918 */ /* 0x000fc00000000000 */
.L_x_70:


//--------------------- .text._Z7Kernel2Pfi       --------------------------
	.section	.text._Z7Kernel2Pfi,"ax",@progbits
	.align	128
        .global         _Z7Kernel2Pfi
        .type           _Z7Kernel2Pfi,@function
        .size           _Z7Kernel2Pfi,(.L_x_71 - _Z7Kernel2Pfi)
        .other          _Z7Kernel2Pfi,@"STO_CUDA_ENTRY STV_DEFAULT"
_Z7Kernel2Pfi:
.text._Z7Kernel2Pfi:
[----:B------:R-:W0:Y:S01]  /*0000*/  LDC R1, c[0x0][0x37c] ;  /* 0x0000df00ff017b82 */ /* 0x000e220000000800 */
[----:B------:R-:W1:Y:S07]  /*0010*/  S2R R2, SR_TID.X ;  /* 0x0000000000027919 */ /* 0x000e6e0000002100 */
[----:B------:R-:W2:Y:S01]  /*0020*/  S2UR UR6, SR_CTAID.X ;  /* 0x00000000000679c3 */ /* 0x000ea20000002500 */
[----:B------:R-:W3:Y:S01]  /*0030*/  LDCU UR4, c[0x0][0x2f8] ;  /* 0x00005f00ff0477ac */ /* 0x000ee20008000800 */
[----:B0-----:R-:W-:Y:S01]  /*0040*/  VIADD R1, R1, 0xfffffff8 ;  /* 0xfffffff801017836 */ /* 0x001fe20000000000 */
[----:B------:R-:W0:Y:S05]  /*0050*/  LDCU UR5, c[0x0][0x2fc] ;  /* 0x00005f80ff0577ac */ /* 0x000e2a0008000800 */
[----:B------:R-:W4:Y:S01]  /*0060*/  LDC R0, c[0x0][0x388] ;  /* 0x0000e200ff007b82 */ /* 0x000f220000000800 */
[----:B---3--:R-:W-:-:S02]  /*0070*/  IADD3 R18, P1, PT, R1, UR4, RZ ;  /* 0x0000000401127c10 */ /* 0x008fc4000ff3e0ff */
[----:B--2---:R-:W-:-:S04]  /*0080*/  ISETP.NE.AND P0, PT, RZ, UR6, PT ;  /* 0x00000006ff007c0c */ /* 0x004fc8000bf05270 */
[----:B-1----:R-:W-:Y:S01]  /*0090*/  ISETP.NE.OR P0, PT, R2, 0x1, P0 ;  /* 0x000000010200780c */ /* 0x002fe20000705670 */
[----:B0-----:R-:W-:-:S03]  /*00a0*/  IMAD.X R2, RZ, RZ, UR5, P1 ;  /* 0x00000005ff027e24 */ /* 0x001fc600088e06ff */
[----:B----4-:R-:W-:-:S13]  /*00b0*/  ISETP.LT.OR P0, PT, R0, 0x1, P0 ;  /* 0x000000010000780c */ /* 0x010fda0000701670 */
        /* <DEDUP_REMOVED lines=14> */
.L_x_52:
        /* <DEDUP_REMOVED lines=17> */
.L_x_36:
        /* <DEDUP_REMOVED lines=13> */
.L_x_37:
        /* <DEDUP_REMOVED lines=13> */
.L_x_38:
        /* <DEDUP_REMOVED lines=13> */
.L_x_39:
        /* <DEDUP_REMOVED lines=13> */
.L_x_40:
        /* <DEDUP_REMOVED lines=13> */
.L_x_41:
        /* <DEDUP_REMOVED lines=13> */
.L_x_42:
        /* <DEDUP_REMOVED lines=13> */
.L_x_43:
        /* <DEDUP_REMOVED lines=13> */
.L_x_44:
        /* <DEDUP_REMOVED lines=13> */
.L_x_45:
        /* <DEDUP_REMOVED lines=13> */
.L_x_46:
        /* <DEDUP_REMOVED lines=13> */
.L_x_47:
        /* <DEDUP_REMOVED lines=13> */
.L_x_48:
        /* <DEDUP_REMOVED lines=13> */
.L_x_49:
        /* <DEDUP_REMOVED lines=13> */
.L_x_50:
        /* <DEDUP_REMOVED lines=13> */
.L_x_51:
[----:B------:R-:W-:Y:S02]  /*0ee0*/  ISETP.NE.AND P6, PT, R25, RZ, PT ;  /* 0x000000ff1900720c */ /* 0x000fe40003fc5270 */
[----:B------:R-:W-:-:S05]  /*0ef0*/  IADD3 R16, P0, PT, R16, 0x40, RZ ;  /* 0x0000004010107810 */ /* 0x000fca0007f1e0ff */
[----:B------:R-:W-:-:S06]  /*0f00*/  IMAD.X R17, RZ, RZ, R17, P0 ;  /* 0x000000ffff117224 */ /* 0x000fcc00000e0611 */
[----:B------:R-:W-:Y:S05]  /*0f10*/  @P6 BRA `(.L_x_52) ;  /* 0xfffffff000a06947 */ /* 0x000fea000383ffff */
[----:B------:R-:W-:Y:S05]  /*0f20*/  BSYNC.RECONVERGENT B6 ;  /* 0x0000000000067941 */ /* 0x000fea0003800200 */
.L_x_35:
        /* <DEDUP_REMOVED lines=22> */
.L_x_54:
        /* <DEDUP_REMOVED lines=13> */
.L_x_55:
        /* <DEDUP_REMOVED lines=13> */
.L_x_56:
        /* <DEDUP_REMOVED lines=13> */
.L_x_57:
        /* <DEDUP_REMOVED lines=13> */
.L_x_58:
        /* <DEDUP_REMOVED lines=13> */
.L_x_59:
        /* <DEDUP_REMOVED lines=13> */
.L_x_60:
        /* <DEDUP_REMOVED lines=13> */
.L_x_61:
[----:B------:R-:W-:-:S07]  /*1640*/  IADD3 R19, PT, PT, R19, 0x8, RZ ;  /* 0x0000000813137810 */ /* 0x000fce0007ffe0ff */
.L_x_53:
        /* <DEDUP_REMOVED lines=22> */
.L_x_63:
        /* <DEDUP_REMOVED lines=13> */
.L_x_64:
        /* <DEDUP_REMOVED lines=13> */
.L_x_65:
        /* <DEDUP_REMOVED lines=13> */
.L_x_66:
[----:B------:R-:W-:-:S07]  /*1a20*/  VIADD R19, R19, 0x4 ;  /* 0x0000000413137836 */ /* 0x000fce0000000000 */
.L_x_62:
[----:B------:R-:W-:-:S13]  /*1a30*/  ISETP.NE.AND P0, PT, R23, RZ, PT ;  /* 0x000000ff1700720c */ /* 0x000fda0003f05270 */
[----:B------:R-:W-:Y:S05]  /*1a40*/  @!P0 EXIT ;  /* 0x000000000000894d */ /* 0x000fea0003800000 */
[----:B------:R-:W0:Y:S02]  /*1a50*/  LDC.64 R4, c[0x0][0x380] ;  /* 0x0000e000ff047b82 */ /* 0x000e240000000a00 */
[----:B0-----:R-:W-:Y:S01]  /*1a60*/  IMAD.WIDE.U32 R4, R19, 0x4, R4 ;  /* 0x0000000413047825 */ /* 0x001fe200078e0004 */
[----:B------:R-:W-:-:S03]  /*1a70*/  IADD3 R19, PT, PT, -R23, RZ, RZ ;  /* 0x000000ff17137210 */ /* 0x000fc60007ffe1ff */
[----:B------:R-:W-:Y:S01]  /*1a80*/  IMAD.MOV.U32 R16, RZ, RZ, R4 ;  /* 0x000000ffff107224 */ /* 0x000fe200078e0004 */
[----:B------:R-:W-:-:S07]  /*1a90*/  MOV R17, R5 ;  /* 0x0000000500117202 */ /* 0x000fce0000000f00 */
.L_x_68:
        /* <DEDUP_REMOVED lines=17> */
.L_x_67:
[----:B------:R-:W-:Y:S02]  /*1bb0*/  ISETP.NE.AND P6, PT, R22, RZ, PT ;  /* 0x000000ff1600720c */ /* 0x000fe40003fc5270 */
[----:B------:R-:W-:-:S04]  /*1bc0*/  IADD3 R16, P0, PT, R16, 0x4, RZ ;  /* 0x0000000410107810 */ /* 0x000fc80007f1e0ff */
[----:B------:R-:W-:-:S07]  /*1bd0*/  IADD3.X R17, PT, PT, RZ, R17, RZ, P0, !PT ;  /* 0x00000011ff117210 */ /* 0x000fce00007fe4ff */
[----:B------:R-:W-:Y:S05]  /*1be0*/  @P6 BRA `(.L_x_68) ;  /* 0xfffffffc00ac6947 */ /* 0x000fea000383ffff */
[----:B------:R-:W-:Y:S05]  /*1bf0*/  EXIT ;  /* 0x000000000000794d */ /* 0x000fea0003800000 */
.L_x_69:
        /* <DEDUP_REMOVED lines=16> */
.L_x_71:


//--------------------- .nv.global.init           --------------------------
	.section	.nv.global.init,"aw",@progbits
.nv.global.init:
	.type		$str,@object
	.size		$str,(.L_0 - $str)
$str:
        /*0000*/ 	.byte	0x25, 0x2e, 0x30, 0x66, 0x20, 0x00
.L_0:


//--------------------- .nv.shared.reserved.0     --------------------------
	.section	.nv.shared.reserved.0,"aw",@nobits
	.weak		__nv_reservedSMEM_offset_0_alias
	.size		__nv_reservedSMEM_offset_0_alias, 0, 64
	.other		__nv_reservedSMEM_offset_0_alias,@"STO_CUDA_RESERVED_SHARED STV_DEFAULT"
__nv_reservedSMEM_offset_0_alias:
	.zero		0
	.zero		64


//--------------------- .nv.constant0._Z6KernelPfi --------------------------
	.section	.nv.constant0._Z6KernelPfi,"a",@progbits
	.sectionflags	@""
	.align	4
.nv.constant0._Z6KernelPfi:
	.zero		908


//--------------------- .nv.constant0._Z7Kernel2Pfi --------------------------
	.section	.nv.constant0._Z7Kernel2Pfi,"a",@progbits
	.sectionflags	@""
	.align	4
.nv.constant0._Z7Kernel2Pfi:
	.zero		908


//--------------------- SYMBOLS --------------------------

	.type		.nv.reservedSmem.offset0,@object
	.size		.nv.reservedSmem.offset0,0x4
	.type		vprintf,@function
